	.target	sm_90a

	.elftype	@"ET_EXEC"


//--------------------- .note.nv.tkinfo           --------------------------
	.section	.note.nv.tkinfo,"",@"SHT_NOTE"
	.sectionflags	@"SHF_NOTE_NV_TKINFO"
	.tkinfo
        /*0018*/ 	.word	0x00000002
        /*0030*/ 	.string	""
        /*0030*/ 	.string	"ptxas"
        /*0030*/ 	.string	"Cuda compilation tools, release 13.0, V13.0.88"
        /*0030*/ 	.string	"Build cuda_13.0.r13.0/compiler.36424714_0"
        /*0030*/ 	.string	"-arch sm_90a -m 64 "



//--------------------- .note.nv.cuinfo           --------------------------
	.section	.note.nv.cuinfo,"",@"SHT_NOTE"
	.sectionflags	@"SHF_NOTE_NV_CUINFO"
        /*0018*/ 	.short	0x0002
        /*001a*/ 	.short	0x005a
        /*001c*/ 	.short	0x0082
	.zero		2


//--------------------- .nv.info                  --------------------------
	.section	.nv.info,"",@"SHT_CUDA_INFO"
	.align	4


	//----- nvinfo : EIATTR_REGCOUNT
	.align		4
        /*0000*/ 	.byte	0x04, 0x2f
        /*0002*/ 	.short	(.L_15 - .L_14)
	.align		4
.L_14:
        /*0004*/ 	.word	index@(_ZN7cutlass13device_kernelINS_4gemm6kernel13GemmUniversalIN4cute5tupleIJiiiiEEENS1_10collective13CollectiveMmaINS1_34MainloopSm90TmaGmmaWarpSpecializedILi5ENS5_IJNS4_1CILi2EEESB_NSA_ILi1EEEEEENS1_35KernelTmaWarpSpecializedCooperativeEEENS5_IJNSA_ILi256EEENSA_ILi64EEENSA_ILi32EEEEEEaNS5_IJlSC_lEEEaSK_NS4_8TiledMMAINS4_8MMA_AtomIJNS4_4SM904GMMA26MMA_64x64x32_S32S8S8_SS_TNEEEENS4_6LayoutINS5_IJSB_SC_SC_EEENS5_IJSC_NSA_ILi0EEEST_EEEEENS5_IJNS4_10UnderscoreESW_SW_EEEEENS4_23SM90_TMA_LOAD_MULTICASTENS4_14ComposedLayoutINS4_7SwizzleILi1ELi4ELi3EEENS4_18smem_ptr_flag_bitsILi8EEENSR_INS5_IJNSA_ILi8EEESI_EEENS5_IJSI_SC_EEEEEEEvNS4_8identityESZ_S19_vS1A_EENS_8epilogue10collective6detail29Sm90TmaWarpSpecializedAdapterINS1D_15DefaultEpilogueIaSK_SK_NS1C_6thread17LinearCombinationIaLi1EiiLNS1H_9ScaleType4KindE0ELNS_15FloatRoundStyleE2EaEENS1_15EpilogueDefaultEEEEEvvEEEEvNT_6ParamsE)
        /*0008*/ 	.word	0x000000a8


	//----- nvinfo : EIATTR_FRAME_SIZE
	.align		4
.L_15:
        /*000c*/ 	.byte	0x04, 0x11
        /*000e*/ 	.short	(.L_17 - .L_16)
	.align		4
.L_16:
        /*0010*/ 	.word	index@(_ZN7cutlass13device_kernelINS_4gemm6kernel13GemmUniversalIN4cute5tupleIJiiiiEEENS1_10collective13CollectiveMmaINS1_34MainloopSm90TmaGmmaWarpSpecializedILi5ENS5_IJNS4_1CILi2EEESB_NSA_ILi1EEEEEENS1_35KernelTmaWarpSpecializedCooperativeEEENS5_IJNSA_ILi256EEENSA_ILi64EEENSA_ILi32EEEEEEaNS5_IJlSC_lEEEaSK_NS4_8TiledMMAINS4_8MMA_AtomIJNS4_4SM904GMMA26MMA_64x64x32_S32S8S8_SS_TNEEEENS4_6LayoutINS5_IJSB_SC_SC_EEENS5_IJSC_NSA_ILi0EEEST_EEEEENS5_IJNS4_10UnderscoreESW_SW_EEEEENS4_23SM90_TMA_LOAD_MULTICASTENS4_14ComposedLayoutINS4_7SwizzleILi1ELi4ELi3EEENS4_18smem_ptr_flag_bitsILi8EEENSR_INS5_IJNSA_ILi8EEESI_EEENS5_IJSI_SC_EEEEEEEvNS4_8identityESZ_S19_vS1A_EENS_8epilogue10collective6detail29Sm90TmaWarpSpecializedAdapterINS1D_15DefaultEpilogueIaSK_SK_NS1C_6thread17LinearCombinationIaLi1EiiLNS1H_9ScaleType4KindE0ELNS_15FloatRoundStyleE2EaEENS1_15EpilogueDefaultEEEEEvvEEEEvNT_6ParamsE)
        /*0014*/ 	.word	0x00000000


	//----- nvinfo : EIATTR_MIN_STACK_SIZE
	.align		4
.L_17:
        /*0018*/ 	.byte	0x04, 0x12
        /*001a*/ 	.short	(.L_19 - .L_18)
	.align		4
.L_18:
        /*001c*/ 	.word	index@(_ZN7cutlass13device_kernelINS_4gemm6kernel13GemmUniversalIN4cute5tupleIJiiiiEEENS1_10collective13CollectiveMmaINS1_34MainloopSm90TmaGmmaWarpSpecializedILi5ENS5_IJNS4_1CILi2EEESB_NSA_ILi1EEEEEENS1_35KernelTmaWarpSpecializedCooperativeEEENS5_IJNSA_ILi256EEENSA_ILi64EEENSA_ILi32EEEEEEaNS5_IJlSC_lEEEaSK_NS4_8TiledMMAINS4_8MMA_AtomIJNS4_4SM904GMMA26MMA_64x64x32_S32S8S8_SS_TNEEEENS4_6LayoutINS5_IJSB_SC_SC_EEENS5_IJSC_NSA_ILi0EEEST_EEEEENS5_IJNS4_10UnderscoreESW_SW_EEEEENS4_23SM90_TMA_LOAD_MULTICASTENS4_14ComposedLayoutINS4_7SwizzleILi1ELi4ELi3EEENS4_18smem_ptr_flag_bitsILi8EEENSR_INS5_IJNSA_ILi8EEESI_EEENS5_IJSI_SC_EEEEEEEvNS4_8identityESZ_S19_vS1A_EENS_8epilogue10collective6detail29Sm90TmaWarpSpecializedAdapterINS1D_15DefaultEpilogueIaSK_SK_NS1C_6thread17LinearCombinationIaLi1EiiLNS1H_9ScaleType4KindE0ELNS_15FloatRoundStyleE2EaEENS1_15EpilogueDefaultEEEEEvvEEEEvNT_6ParamsE)
        /*0020*/ 	.word	0x00000000
.L_19:


//--------------------- .nv.compat                --------------------------
	.section	.nv.compat,"",@"SHT_CUDA_COMPAT_INFO"
	.align	4
        /*0000*/ 	.byte	0x02, 0x09, 0x01, 0x00, 0x02, 0x02, 0x04, 0x00, 0x02, 0x05, 0x05, 0x00, 0x03, 0x07, 0x01, 0x01
        /*0010*/ 	.byte	0x02, 0x03, 0x01, 0x00, 0x02, 0x06, 0x01, 0x00, 0x04, 0x0b, 0x08, 0x00, 0x00, 0x00, 0x00, 0x00
        /*0020*/ 	.byte	0x00, 0x00, 0x00, 0x00


//--------------------- .nv.info._ZN7cutlass13device_kernelINS_4gemm6kernel13GemmUniversalIN4cute5tupleIJiiiiEEENS1_10collective13CollectiveMmaINS1_34MainloopSm90TmaGmmaWarpSpecializedILi5ENS5_IJNS4_1CILi2EEESB_NSA_ILi1EEEEEENS1_35KernelTmaWarpSpecializedCooperativeEEENS5_IJNSA_ILi256EEENSA_ILi64EEENSA_ILi32EEEEEEaNS5_IJlSC_lEEEaSK_NS4_8TiledMMAINS4_8MMA_AtomIJNS4_4SM904GMMA26MMA_64x64x32_S32S8S8_SS_TNEEEENS4_6LayoutINS5_IJSB_SC_SC_EEENS5_IJSC_NSA_ILi0EEEST_EEEEENS5_IJNS4_10UnderscoreESW_SW_EEEEENS4_23SM90_TMA_LOAD_MULTICASTENS4_14ComposedLayoutINS4_7SwizzleILi1ELi4ELi3EEENS4_18smem_ptr_flag_bitsILi8EEENSR_INS5_IJNSA_ILi8EEESI_EEENS5_IJSI_SC_EEEEEEEvNS4_8identityESZ_S19_vS1A_EENS_8epilogue10collective6detail29Sm90TmaWarpSpecializedAdapterINS1D_15DefaultEpilogueIaSK_SK_NS1C_6thread17LinearCombinationIaLi1EiiLNS1H_9ScaleType4KindE0ELNS_15FloatRoundStyleE2EaEENS1_15EpilogueDefaultEEEEEvvEEEEvNT_6ParamsE --------------------------
	.section	.nv.info._ZN7cutlass13device_kernelINS_4gemm6kernel13GemmUniversalIN4cute5tupleIJiiiiEEENS1_10collective13CollectiveMmaINS1_34MainloopSm90TmaGmmaWarpSpecializedILi5ENS5_IJNS4_1CILi2EEESB_NSA_ILi1EEEEEENS1_35KernelTmaWarpSpecializedCooperativeEEENS5_IJNSA_ILi256EEENSA_ILi64EEENSA_ILi32EEEEEEaNS5_IJlSC_lEEEaSK_NS4_8TiledMMAINS4_8MMA_AtomIJNS4_4SM904GMMA26MMA_64x64x32_S32S8S8_SS_TNEEEENS4_6LayoutINS5_IJSB_SC_SC_EEENS5_IJSC_NSA_ILi0EEEST_EEEEENS5_IJNS4_10UnderscoreESW_SW_EEEEENS4_23SM90_TMA_LOAD_MULTICASTENS4_14ComposedLayoutINS4_7SwizzleILi1ELi4ELi3EEENS4_18smem_ptr_flag_bitsILi8EEENSR_INS5_IJNSA_ILi8EEESI_EEENS5_IJSI_SC_EEEEEEEvNS4_8identityESZ_S19_vS1A_EENS_8epilogue10collective6detail29Sm90TmaWarpSpecializedAdapterINS1D_15DefaultEpilogueIaSK_SK_NS1C_6thread17LinearCombinationIaLi1EiiLNS1H_9ScaleType4KindE0ELNS_15FloatRoundStyleE2EaEENS1_15EpilogueDefaultEEEEEvvEEEEvNT_6ParamsE,"",@"SHT_CUDA_INFO"
	.sectionflags	@""
	.align	4


	//----- nvinfo : EIATTR_CUDA_API_VERSION
	.align		4
        /*0000*/ 	.byte	0x04, 0x37
        /*0002*/ 	.short	(.L_21 - .L_20)
.L_20:
        /*0004*/ 	.word	0x00000082


	//----- nvinfo : EIATTR_KPARAM_INFO
	.align		4
.L_21:
        /*0008*/ 	.byte	0x04, 0x17
        /*000a*/ 	.short	(.L_23 - .L_22)
.L_22:
        /*000c*/ 	.word	0x00000000
        /*0010*/ 	.short	0x0000
        /*0012*/ 	.short	0x0070
        /*0014*/ 	.byte	0x00, 0xf0, 0x01, 0x10


	//----- nvinfo : EIATTR_SPARSE_MMA_MASK
	.align		4
.L_23:
        /*0018*/ 	.byte	0x03, 0x50
        /*001a*/ 	.short	0x0000


	//----- nvinfo : EIATTR_MAXREG_COUNT
	.align		4
        /*001c*/ 	.byte	0x03, 0x1b
        /*001e*/ 	.short	0x00a8


	//----- nvinfo : EIATTR_NUM_BARRIERS
	.align		4
        /*0020*/ 	.byte	0x02, 0x4c
        /*0022*/ 	.byte	0x01
	.zero		1


	//----- nvinfo : EIATTR_EXTERNS
	.align		4
        /*0024*/ 	.byte	0x04, 0x0f
        /*0026*/ 	.short	(.L_25 - .L_24)


	//   ....[0]....
	.align		4
.L_24:
        /*0028*/ 	.word	index@(__assertfail)


	//----- nvinfo : EIATTR_MERCURY_ISA_VERSION
	.align		4
.L_25:
        /*002c*/ 	.byte	0x03, 0x5f
        /*002e*/ 	.short	0x0101


	//----- nvinfo : EIATTR_INT_WARP_WIDE_INSTR_OFFSETS
	.align		4
        /*0030*/ 	.byte	0x04, 0x31
        /*0032*/ 	.short	(.L_27 - .L_26)


	//   ....[0]....
.L_26:
        /*0034*/ 	.word	0x000004a0


	//   ....[1]....
        /*0038*/ 	.word	0x000004d0


	//   ....[2]....
        /*003c*/ 	.word	0x00000690


	//----- nvinfo : EIATTR_COOP_GROUP_MASK_REGIDS
	.align		4
.L_27:
        /*0040*/ 	.byte	0x04, 0x29
        /*0042*/ 	.short	(.L_29 - .L_28)


	//   ....[0]....
.L_28:
        /*0044*/ 	.word	0xffffffff


	//   ....[1]....
        /*0048*/ 	.word	0xffffffff


	//   ....[2]....
        /*004c*/ 	.word	0xffffffff


	//   ....[3]....
        /*0050*/ 	.word	0xffffffff


	//   ....[4]....
        /*0054*/ 	.word	0xffffffff


	//   ....[5]....
        /*0058*/ 	.word	0xffffffff


	//----- nvinfo : EIATTR_COOP_GROUP_INSTR_OFFSETS
	.align		4
.L_29:
        /*005c*/ 	.byte	0x04, 0x28
        /*005e*/ 	.short	(.L_31 - .L_30)


	//   ....[0]....
.L_30:
        /*0060*/ 	.word	0x00000060


	//   ....[1]....
        /*0064*/ 	.word	0x00000070


	//   ....[2]....
        /*0068*/ 	.word	0x00000130


	//   ....[3]....
        /*006c*/ 	.word	0x000002f0


	//   ....[4]....
        /*0070*/ 	.word	0x00000810


	//   ....[5]....
        /*0074*/ 	.word	0x00001240


	//----- nvinfo : EIATTR_REG_RECONFIG
	.align		4
.L_31:
        /*0078*/ 	.byte	0x01, 0x54
	.zero		2


	//----- nvinfo : EIATTR_SYSCALL_OFFSETS
	.align		4
        /*007c*/ 	.byte	0x04, 0x46
        /*007e*/ 	.short	(.L_33 - .L_32)


	//   ....[0]....
.L_32:
        /*0080*/ 	.word	0x00001410


	//----- nvinfo : EIATTR_MBARRIER_INSTR_OFFSETS
	.align		4
.L_33:
        /*0084*/ 	.byte	0x04, 0x39
        /*0086*/ 	.short	(.L_35 - .L_34)


	//   ....[0]....
.L_34:
        /*0088*/ 	.word	0x00000230
        /*008c*/ 	.word	0x000000ff
        /*0090*/ 	.word	0x00000000
        /*0094*/ 	.short	0x0100
        /*0096*/ 	.byte	0x08
	.zero		1


	//   ....[1]....
        /*0098*/ 	.word	0x00000240
        /*009c*/ 	.word	0x000000ff
        /*00a0*/ 	.word	0x00000028
        /*00a4*/ 	.short	0x0100
        /*00a6*/ 	.byte	0x08
	.zero		1


	//   ....[2]....
        /*00a8*/ 	.word	0x00000250
        /*00ac*/ 	.word	0x000000ff
        /*00b0*/ 	.word	0x00000008
        /*00b4*/ 	.short	0x0100
        /*00b6*/ 	.byte	0x08
	.zero		1


	//   ....[3]....
        /*00b8*/ 	.word	0x00000260
        /*00bc*/ 	.word	0x000000ff
        /*00c0*/ 	.word	0x00000030
        /*00c4*/ 	.short	0x0100
        /*00c6*/ 	.byte	0x08
	.zero		1


	//   ....[4]....
        /*00c8*/ 	.word	0x00000270
        /*00cc*/ 	.word	0x000000ff
        /*00d0*/ 	.word	0x00000010
        /*00d4*/ 	.short	0x0100
        /*00d6*/ 	.byte	0x08
	.zero		1


	//   ....[5]....
        /*00d8*/ 	.word	0x00000280
        /*00dc*/ 	.word	0x000000ff
        /*00e0*/ 	.word	0x00000038
        /*00e4*/ 	.short	0x0100
        /*00e6*/ 	.byte	0x08
	.zero		1


	//   ....[6]....
        /*00e8*/ 	.word	0x00000290
        /*00ec*/ 	.word	0x000000ff
        /*00f0*/ 	.word	0x00000018
        /*00f4*/ 	.short	0x0100
        /*00f6*/ 	.byte	0x08
	.zero		1


	//   ....[7]....
        /*00f8*/ 	.word	0x000002a0
        /*00fc*/ 	.word	0x000000ff
        /*0100*/ 	.word	0x00000040
        /*0104*/ 	.short	0x0100
        /*0106*/ 	.byte	0x08
	.zero		1


	//   ....[8]....
        /*0108*/ 	.word	0x000002b0
        /*010c*/ 	.word	0x000000ff
        /*0110*/ 	.word	0x00000020
        /*0114*/ 	.short	0x0100
        /*0116*/ 	.byte	0x08
	.zero		1


	//   ....[9]....
        /*0118*/ 	.word	0x000002c0
        /*011c*/ 	.word	0x000000ff
        /*0120*/ 	.word	0x00000048
        /*0124*/ 	.short	0x0100
        /*0126*/ 	.byte	0x08
	.zero		1


	//   ....[10]....
        /*0128*/ 	.word	0x00000710
        /*012c*/ 	.word	0x000000ff
        /*0130*/ 	.word	0x00000060
        /*0134*/ 	.short	0x0100
        /*0136*/ 	.byte	0x06
	.zero		1


	//   ....[11]....
        /*0138*/ 	.word	0x000007a0
        /*013c*/ 	.word	0x000000ff
        /*0140*/ 	.word	0x00000068
        /*0144*/ 	.short	0x0100
        /*0146*/ 	.byte	0x06
	.zero		1


	//   ....[12]....
        /*0148*/ 	.word	0x000014e0
        /*014c*/ 	.word	0x00000003
        /*0150*/ 	.word	0x00000000
        /*0154*/ 	.short	0x010a
        /*0156*/ 	.byte	0x3f
	.zero		1


	//   ....[13]....
        /*0158*/ 	.word	0x00001520
        /*015c*/ 	.word	0x00000003
        /*0160*/ 	.word	0x00000000
        /*0164*/ 	.short	0x010a
        /*0166*/ 	.byte	0x3f
	.zero		1


	//   ....[14]....
        /*0168*/ 	.word	0x000017d0
        /*016c*/ 	.word	0x00000005
        /*0170*/ 	.word	0x00000000
        /*0174*/ 	.short	0x010a
        /*0176*/ 	.byte	0x3f
	.zero		1


	//   ....[15]....
        /*0178*/ 	.word	0x00001810
        /*017c*/ 	.word	0x00000005
        /*0180*/ 	.word	0x00000000
        /*0184*/ 	.short	0x010a
        /*0186*/ 	.byte	0x3f
	.zero		1


	//   ....[16]....
        /*0188*/ 	.word	0x00001960
        /*018c*/ 	.word	0x00000005
        /*0190*/ 	.word	0x00000000
        /*0194*/ 	.short	0x0101
        /*0196*/ 	.byte	0x3f
	.zero		1


	//   ....[17]....
        /*0198*/ 	.word	0x00001b80
        /*019c*/ 	.word	0x00000003
        /*01a0*/ 	.word	0x00000000
        /*01a4*/ 	.short	0x0101
        /*01a6*/ 	.byte	0x3f
	.zero		1


	//   ....[18]....
        /*01a8*/ 	.word	0x000062c0
        /*01ac*/ 	.word	0x0000000e
        /*01b0*/ 	.word	0x00000028
        /*01b4*/ 	.short	0x010a
        /*01b6*/ 	.byte	0x3f
	.zero		1


	//   ....[19]....
        /*01b8*/ 	.word	0x00006640
        /*01bc*/ 	.word	0x00000006
        /*01c0*/ 	.word	0x00000068
        /*01c4*/ 	.short	0x0101
        /*01c6*/ 	.byte	0x3f
	.zero		1


	//   ....[20]....
        /*01c8*/ 	.word	0x00006d70
        /*01cc*/ 	.word	0x00000007
        /*01d0*/ 	.word	0x00000000
        /*01d4*/ 	.short	0x010a
        /*01d6*/ 	.byte	0x3f
	.zero		1


	//   ....[21]....
        /*01d8*/ 	.word	0x00006df0
        /*01dc*/ 	.word	0x00000009
        /*01e0*/ 	.word	0x00000000
        /*01e4*/ 	.short	0x010a
        /*01e6*/ 	.byte	0x3f
	.zero		1


	//   ....[22]....
        /*01e8*/ 	.word	0x00006e80
        /*01ec*/ 	.word	0x00000006
        /*01f0*/ 	.word	0x00000000
        /*01f4*/ 	.short	0x010a
        /*01f6*/ 	.byte	0x3f
	.zero		1


	//   ....[23]....
        /*01f8*/ 	.word	0x00006f10
        /*01fc*/ 	.word	0x00000009
        /*0200*/ 	.word	0x00000000
        /*0204*/ 	.short	0x010a
        /*0206*/ 	.byte	0x3f
	.zero		1


	//   ....[24]....
        /*0208*/ 	.word	0x00006fa0
        /*020c*/ 	.word	0x00000003
        /*0210*/ 	.word	0x00000000
        /*0214*/ 	.short	0x010a
        /*0216*/ 	.byte	0x3f
	.zero		1


	//   ....[25]....
        /*0218*/ 	.word	0x00007000
        /*021c*/ 	.word	0x00000003
        /*0220*/ 	.word	0x00000000
        /*0224*/ 	.short	0x010a
        /*0226*/ 	.byte	0x3f
	.zero		1


	//   ....[26]....
        /*0228*/ 	.word	0x00007050
        /*022c*/ 	.word	0x00000005
        /*0230*/ 	.word	0x00000000
        /*0234*/ 	.short	0x010a
        /*0236*/ 	.byte	0x3f
	.zero		1


	//   ....[27]....
        /*0238*/ 	.word	0x00007120
        /*023c*/ 	.word	0x0000000e
        /*0240*/ 	.word	0x00000028
        /*0244*/ 	.short	0x010a
        /*0246*/ 	.byte	0x3f
	.zero		1


	//   ....[28]....
        /*0248*/ 	.word	0x000071f0
        /*024c*/ 	.word	0x00000007
        /*0250*/ 	.word	0x00000000
        /*0254*/ 	.short	0x010a
        /*0256*/ 	.byte	0x3f
	.zero		1


	//   ....[29]....
        /*0258*/ 	.word	0x00007240
        /*025c*/ 	.word	0x00000009
        /*0260*/ 	.word	0x00000000
        /*0264*/ 	.short	0x010a
        /*0266*/ 	.byte	0x3f
	.zero		1


	//   ....[30]....
        /*0268*/ 	.word	0x00007290
        /*026c*/ 	.word	0x00000006
        /*0270*/ 	.word	0x00000000
        /*0274*/ 	.short	0x010a
        /*0276*/ 	.byte	0x3f
	.zero		1


	//   ....[31]....
        /*0278*/ 	.word	0x000072e0
        /*027c*/ 	.word	0x00000009
        /*0280*/ 	.word	0x00000000
        /*0284*/ 	.short	0x010a
        /*0286*/ 	.byte	0x3f
	.zero		1


	//----- nvinfo : EIATTR_NUM_MBARRIERS
	.align		4
.L_35:
        /*0288*/ 	.byte	0x03, 0x38
        /*028a*/ 	.short	0x000c


	//----- nvinfo : EIATTR_EXIT_INSTR_OFFSETS
	.align		4
        /*028c*/ 	.byte	0x04, 0x1c
        /*028e*/ 	.short	(.L_37 - .L_36)


	//   ....[0]....
.L_36:
        /*0290*/ 	.word	0x00000970


	//   ....[1]....
        /*0294*/ 	.word	0x00001180


	//   ....[2]....
        /*0298*/ 	.word	0x000058e0


	//   ....[3]....
        /*029c*/ 	.word	0x00005e40


	//   ....[4]....
        /*02a0*/ 	.word	0x00006ff0


	//----- nvinfo : EIATTR_MAX_THREADS
	.align		4
.L_37:
        /*02a4*/ 	.byte	0x04, 0x05
        /*02a6*/ 	.short	(.L_39 - .L_38)
.L_38:
        /*02a8*/ 	.word	0x00000180
        /*02ac*/ 	.word	0x00000001
        /*02b0*/ 	.word	0x00000001


	//----- nvinfo : EIATTR_CRS_STACK_SIZE
	.align		4
.L_39:
        /*02b4*/ 	.byte	0x04, 0x1e
        /*02b6*/ 	.short	(.L_41 - .L_40)
.L_40:
        /*02b8*/ 	.word	0x00000000


	//----- nvinfo : EIATTR_CBANK_PARAM_SIZE
	.align		4
.L_41:
        /*02bc*/ 	.byte	0x03, 0x19
        /*02be*/ 	.short	0x0470


	//----- nvinfo : EIATTR_PARAM_CBANK
	.align		4
        /*02c0*/ 	.byte	0x04, 0x0a
        /*02c2*/ 	.short	(.L_43 - .L_42)
	.align		4
.L_42:
        /*02c4*/ 	.word	index@(.nv.constant0._ZN7cutlass13device_kernelINS_4gemm6kernel13GemmUniversalIN4cute5tupleIJiiiiEEENS1_10collective13CollectiveMmaINS1_34MainloopSm90TmaGmmaWarpSpecializedILi5ENS5_IJNS4_1CILi2EEESB_NSA_ILi1EEEEEENS1_35KernelTmaWarpSpecializedCooperativeEEENS5_IJNSA_ILi256EEENSA_ILi64EEENSA_ILi32EEEEEEaNS5_IJlSC_lEEEaSK_NS4_8TiledMMAINS4_8MMA_AtomIJNS4_4SM904GMMA26MMA_64x64x32_S32S8S8_SS_TNEEEENS4_6LayoutINS5_IJSB_SC_SC_EEENS5_IJSC_NSA_ILi0EEEST_EEEEENS5_IJNS4_10UnderscoreESW_SW_EEEEENS4_23SM90_TMA_LOAD_MULTICASTENS4_14ComposedLayoutINS4_7SwizzleILi1ELi4ELi3EEENS4_18smem_ptr_flag_bitsILi8EEENSR_INS5_IJNSA_ILi8EEESI_EEENS5_IJSI_SC_EEEEEEEvNS4_8identityESZ_S19_vS1A_EENS_8epilogue10collective6detail29Sm90TmaWarpSpecializedAdapterINS1D_15DefaultEpilogueIaSK_SK_NS1C_6thread17LinearCombinationIaLi1EiiLNS1H_9ScaleType4KindE0ELNS_15FloatRoundStyleE2EaEENS1_15EpilogueDefaultEEEEEvvEEEEvNT_6ParamsE)
        /*02c8*/ 	.short	0x0210
        /*02ca*/ 	.short	0x0470


	//----- nvinfo : EIATTR_SW_WAR
	.align		4
.L_43:
        /*02cc*/ 	.byte	0x04, 0x36
        /*02ce*/ 	.short	(.L_45 - .L_44)
.L_44:
        /*02d0*/ 	.word	0x00000008
.L_45:


//--------------------- .nv.callgraph             --------------------------
	.section	.nv.callgraph,"",@"SHT_CUDA_CALLGRAPH"
	.align	4
	.sectionentsize	8
	.align		4
        /*0000*/ 	.word	0x00000000
	.align		4
        /*0004*/ 	.word	0xffffffff
	.align		4
        /*0008*/ 	.word	index@(_ZN7cutlass13device_kernelINS_4gemm6kernel13GemmUniversalIN4cute5tupleIJiiiiEEENS1_10collective13CollectiveMmaINS1_34MainloopSm90TmaGmmaWarpSpecializedILi5ENS5_IJNS4_1CILi2EEESB_NSA_ILi1EEEEEENS1_35KernelTmaWarpSpecializedCooperativeEEENS5_IJNSA_ILi256EEENSA_ILi64EEENSA_ILi32EEEEEEaNS5_IJlSC_lEEEaSK_NS4_8TiledMMAINS4_8MMA_AtomIJNS4_4SM904GMMA26MMA_64x64x32_S32S8S8_SS_TNEEEENS4_6LayoutINS5_IJSB_SC_SC_EEENS5_IJSC_NSA_ILi0EEEST_EEEEENS5_IJNS4_10UnderscoreESW_SW_EEEEENS4_23SM90_TMA_LOAD_MULTICASTENS4_14ComposedLayoutINS4_7SwizzleILi1ELi4ELi3EEENS4_18smem_ptr_flag_bitsILi8EEENSR_INS5_IJNSA_ILi8EEESI_EEENS5_IJSI_SC_EEEEEEEvNS4_8identityESZ_S19_vS1A_EENS_8epilogue10collective6detail29Sm90TmaWarpSpecializedAdapterINS1D_15DefaultEpilogueIaSK_SK_NS1C_6thread17LinearCombinationIaLi1EiiLNS1H_9ScaleType4KindE0ELNS_15FloatRoundStyleE2EaEENS1_15EpilogueDefaultEEEEEvvEEEEvNT_6ParamsE)
	.align		4
        /*000c*/ 	.word	index@(__assertfail)
	.align		4
        /*0010*/ 	.word	0x00000000
	.align		4
        /*0014*/ 	.word	0xfffffffe
	.align		4
        /*0018*/ 	.word	0x00000000
	.align		4
        /*001c*/ 	.word	0xfffffffd
	.align		4
        /*0020*/ 	.word	0x00000000
	.align		4
        /*0024*/ 	.word	0xfffffffc


//--------------------- .nv.constant4             --------------------------
	.section	.nv.constant4,"a",@progbits
	.align	8
	.align		8
.nv.constant4:
        /*0000*/ 	.dword	__assertfail
	.align		8
        /*0008*/ 	.dword	__unnamed_1
	.align		8
        /*0010*/ 	.dword	_ZN39_INTERNAL_b8873c2f_4_k_cu_dfc6d0d2_56144cuda3std3__45__cpo5beginE
	.align		8
        /*0018*/ 	.dword	_ZN39_INTERNAL_b8873c2f_4_k_cu_dfc6d0d2_56144cuda3std3__45__cpo3endE
	.align		8
        /*0020*/ 	.dword	_ZN39_INTERNAL_b8873c2f_4_k_cu_dfc6d0d2_56144cuda3std3__45__cpo6cbeginE
	.align		8
        /*0028*/ 	.dword	_ZN39_INTERNAL_b8873c2f_4_k_cu_dfc6d0d2_56144cuda3std3__45__cpo4cendE
	.align		8
        /*0030*/ 	.dword	_ZN39_INTERNAL_b8873c2f_4_k_cu_dfc6d0d2_56144cuda3std3__441_GLOBAL__N__b8873c2f_4_k_cu_dfc6d0d2_56146ignoreE
	.align		8
        /*0038*/ 	.dword	_ZN39_INTERNAL_b8873c2f_4_k_cu_dfc6d0d2_56144cuda3std3__419piecewise_constructE
	.align		8
        /*0040*/ 	.dword	_ZN39_INTERNAL_b8873c2f_4_k_cu_dfc6d0d2_56144cuda3std3__48in_placeE
	.align		8
        /*0048*/ 	.dword	_ZN39_INTERNAL_b8873c2f_4_k_cu_dfc6d0d2_56144cuda3std6ranges3__45__cpo4swapE
	.align		8
        /*0050*/ 	.dword	_ZN39_INTERNAL_b8873c2f_4_k_cu_dfc6d0d2_56144cuda3std6ranges3__45__cpo9iter_moveE
	.align		8
        /*0058*/ 	.dword	_ZN39_INTERNAL_b8873c2f_4_k_cu_dfc6d0d2_56144cute7productE
	.align		8
        /*0060*/ 	.dword	_ZN39_INTERNAL_b8873c2f_4_k_cu_dfc6d0d2_56144cute1_E
	.align		8
        /*0068*/ 	.dword	$str$22
	.align		8
        /*0070*/ 	.dword	$str$23


//--------------------- .text._ZN7cutlass13device_kernelINS_4gemm6kernel13GemmUniversalIN4cute5tupleIJiiiiEEENS1_10collective13CollectiveMmaINS1_34MainloopSm90TmaGmmaWarpSpecializedILi5ENS5_IJNS4_1CILi2EEESB_NSA_ILi1EEEEEENS1_35KernelTmaWarpSpecializedCooperativeEEENS5_IJNSA_ILi256EEENSA_ILi64EEENSA_ILi32EEEEEEaNS5_IJlSC_lEEEaSK_NS4_8TiledMMAINS4_8MMA_AtomIJNS4_4SM904GMMA26MMA_64x64x32_S32S8S8_SS_TNEEEENS4_6LayoutINS5_IJSB_SC_SC_EEENS5_IJSC_NSA_ILi0EEEST_EEEEENS5_IJNS4_10UnderscoreESW_SW_EEEEENS4_23SM90_TMA_LOAD_MULTICASTENS4_14ComposedLayoutINS4_7SwizzleILi1ELi4ELi3EEENS4_18smem_ptr_flag_bitsILi8EEENSR_INS5_IJNSA_ILi8EEESI_EEENS5_IJSI_SC_EEEEEEEvNS4_8identityESZ_S19_vS1A_EENS_8epilogue10collective6detail29Sm90TmaWarpSpecializedAdapterINS1D_15DefaultEpilogueIaSK_SK_NS1C_6thread17LinearCombinationIaLi1EiiLNS1H_9ScaleType4KindE0ELNS_15FloatRoundStyleE2EaEENS1_15EpilogueDefaultEEEEEvvEEEEvNT_6ParamsE --------------------------
	.section	.text._ZN7cutlass13device_kernelINS_4gemm6kernel13GemmUniversalIN4cute5tupleIJiiiiEEENS1_10collective13CollectiveMmaINS1_34MainloopSm90TmaGmmaWarpSpecializedILi5ENS5_IJNS4_1CILi2EEESB_NSA_ILi1EEEEEENS1_35KernelTmaWarpSpecializedCooperativeEEENS5_IJNSA_ILi256EEENSA_ILi64EEENSA_ILi32EEEEEEaNS5_IJlSC_lEEEaSK_NS4_8TiledMMAINS4_8MMA_AtomIJNS4_4SM904GMMA26MMA_64x64x32_S32S8S8_SS_TNEEEENS4_6LayoutINS5_IJSB_SC_SC_EEENS5_IJSC_NSA_ILi0EEEST_EEEEENS5_IJNS4_10UnderscoreESW_SW_EEEEENS4_23SM90_TMA_LOAD_MULTICASTENS4_14ComposedLayoutINS4_7SwizzleILi1ELi4ELi3EEENS4_18smem_ptr_flag_bitsILi8EEENSR_INS5_IJNSA_ILi8EEESI_EEENS5_IJSI_SC_EEEEEEEvNS4_8identityESZ_S19_vS1A_EENS_8epilogue10collective6detail29Sm90TmaWarpSpecializedAdapterINS1D_15DefaultEpilogueIaSK_SK_NS1C_6thread17LinearCombinationIaLi1EiiLNS1H_9ScaleType4KindE0ELNS_15FloatRoundStyleE2EaEENS1_15EpilogueDefaultEEEEEvvEEEEvNT_6ParamsE,"ax",@progbits
	.align	128
.text._ZN7cutlass13device_kernelINS_4gemm6kernel13GemmUniversalIN4cute5tupleIJiiiiEEENS1_10collective13CollectiveMmaINS1_34MainloopSm90TmaGmmaWarpSpecializedILi5ENS5_IJNS4_1CILi2EEESB_NSA_ILi1EEEEEENS1_35KernelTmaWarpSpecializedCooperativeEEENS5_IJNSA_ILi256EEENSA_ILi64EEENSA_ILi32EEEEEEaNS5_IJlSC_lEEEaSK_NS4_8TiledMMAINS4_8MMA_AtomIJNS4_4SM904GMMA26MMA_64x64x32_S32S8S8_SS_TNEEEENS4_6LayoutINS5_IJSB_SC_SC_EEENS5_IJSC_NSA_ILi0EEEST_EEEEENS5_IJNS4_10UnderscoreESW_SW_EEEEENS4_23SM90_TMA_LOAD_MULTICASTENS4_14ComposedLayoutINS4_7SwizzleILi1ELi4ELi3EEENS4_18smem_ptr_flag_bitsILi8EEENSR_INS5_IJNSA_ILi8EEESI_EEENS5_IJSI_SC_EEEEEEEvNS4_8identityESZ_S19_vS1A_EENS_8epilogue10collective6detail29Sm90TmaWarpSpecializedAdapterINS1D_15DefaultEpilogueIaSK_SK_NS1C_6thread17LinearCombinationIaLi1EiiLNS1H_9ScaleType4KindE0ELNS_15FloatRoundStyleE2EaEENS1_15EpilogueDefaultEEEEEvvEEEEvNT_6ParamsE:
        .type           _ZN7cutlass13device_kernelINS_4gemm6kernel13GemmUniversalIN4cute5tupleIJiiiiEEENS1_10collective13CollectiveMmaINS1_34MainloopSm90TmaGmmaWarpSpecializedILi5ENS5_IJNS4_1CILi2EEESB_NSA_ILi1EEEEEENS1_35KernelTmaWarpSpecializedCooperativeEEENS5_IJNSA_ILi256EEENSA_ILi64EEENSA_ILi32EEEEEEaNS5_IJlSC_lEEEaSK_NS4_8TiledMMAINS4_8MMA_AtomIJNS4_4SM904GMMA26MMA_64x64x32_S32S8S8_SS_TNEEEENS4_6LayoutINS5_IJSB_SC_SC_EEENS5_IJSC_NSA_ILi0EEEST_EEEEENS5_IJNS4_10UnderscoreESW_SW_EEEEENS4_23SM90_TMA_LOAD_MULTICASTENS4_14ComposedLayoutINS4_7SwizzleILi1ELi4ELi3EEENS4_18smem_ptr_flag_bitsILi8EEENSR_INS5_IJNSA_ILi8EEESI_EEENS5_IJSI_SC_EEEEEEEvNS4_8identityESZ_S19_vS1A_EENS_8epilogue10collective6detail29Sm90TmaWarpSpecializedAdapterINS1D_15DefaultEpilogueIaSK_SK_NS1C_6thread17LinearCombinationIaLi1EiiLNS1H_9ScaleType4KindE0ELNS_15FloatRoundStyleE2EaEENS1_15EpilogueDefaultEEEEEvvEEEEvNT_6ParamsE,@function
        .size           _ZN7cutlass13device_kernelINS_4gemm6kernel13GemmUniversalIN4cute5tupleIJiiiiEEENS1_10collective13CollectiveMmaINS1_34MainloopSm90TmaGmmaWarpSpecializedILi5ENS5_IJNS4_1CILi2EEESB_NSA_ILi1EEEEEENS1_35KernelTmaWarpSpecializedCooperativeEEENS5_IJNSA_ILi256EEENSA_ILi64EEENSA_ILi32EEEEEEaNS5_IJlSC_lEEEaSK_NS4_8TiledMMAINS4_8MMA_AtomIJNS4_4SM904GMMA26MMA_64x64x32_S32S8S8_SS_TNEEEENS4_6LayoutINS5_IJSB_SC_SC_EEENS5_IJSC_NSA_ILi0EEEST_EEEEENS5_IJNS4_10UnderscoreESW_SW_EEEEENS4_23SM90_TMA_LOAD_MULTICASTENS4_14ComposedLayoutINS4_7SwizzleILi1ELi4ELi3EEENS4_18smem_ptr_flag_bitsILi8EEENSR_INS5_IJNSA_ILi8EEESI_EEENS5_IJSI_SC_EEEEEEEvNS4_8identityESZ_S19_vS1A_EENS_8epilogue10collective6detail29Sm90TmaWarpSpecializedAdapterINS1D_15DefaultEpilogueIaSK_SK_NS1C_6thread17LinearCombinationIaLi1EiiLNS1H_9ScaleType4KindE0ELNS_15FloatRoundStyleE2EaEENS1_15EpilogueDefaultEEEEEvvEEEEvNT_6ParamsE,(.L_x_205 - _ZN7cutlass13device_kernelINS_4gemm6kernel13GemmUniversalIN4cute5tupleIJiiiiEEENS1_10collective13CollectiveMmaINS1_34MainloopSm90TmaGmmaWarpSpecializedILi5ENS5_IJNS4_1CILi2EEESB_NSA_ILi1EEEEEENS1_35KernelTmaWarpSpecializedCooperativeEEENS5_IJNSA_ILi256EEENSA_ILi64EEENSA_ILi32EEEEEEaNS5_IJlSC_lEEEaSK_NS4_8TiledMMAINS4_8MMA_AtomIJNS4_4SM904GMMA26MMA_64x64x32_S32S8S8_SS_TNEEEENS4_6LayoutINS5_IJSB_SC_SC_EEENS5_IJSC_NSA_ILi0EEEST_EEEEENS5_IJNS4_10UnderscoreESW_SW_EEEEENS4_23SM90_TMA_LOAD_MULTICASTENS4_14ComposedLayoutINS4_7SwizzleILi1ELi4ELi3EEENS4_18smem_ptr_flag_bitsILi8EEENSR_INS5_IJNSA_ILi8EEESI_EEENS5_IJSI_SC_EEEEEEEvNS4_8identityESZ_S19_vS1A_EENS_8epilogue10collective6detail29Sm90TmaWarpSpecializedAdapterINS1D_15DefaultEpilogueIaSK_SK_NS1C_6thread17LinearCombinationIaLi1EiiLNS1H_9ScaleType4KindE0ELNS_15FloatRoundStyleE2EaEENS1_15EpilogueDefaultEEEEEvvEEEEvNT_6ParamsE)
        .other          _ZN7cutlass13device_kernelINS_4gemm6kernel13GemmUniversalIN4cute5tupleIJiiiiEEENS1_10collective13CollectiveMmaINS1_34MainloopSm90TmaGmmaWarpSpecializedILi5ENS5_IJNS4_1CILi2EEESB_NSA_ILi1EEEEEENS1_35KernelTmaWarpSpecializedCooperativeEEENS5_IJNSA_ILi256EEENSA_ILi64EEENSA_ILi32EEEEEEaNS5_IJlSC_lEEEaSK_NS4_8TiledMMAINS4_8MMA_AtomIJNS4_4SM904GMMA26MMA_64x64x32_S32S8S8_SS_TNEEEENS4_6LayoutINS5_IJSB_SC_SC_EEENS5_IJSC_NSA_ILi0EEEST_EEEEENS5_IJNS4_10UnderscoreESW_SW_EEEEENS4_23SM90_TMA_LOAD_MULTICASTENS4_14ComposedLayoutINS4_7SwizzleILi1ELi4ELi3EEENS4_18smem_ptr_flag_bitsILi8EEENSR_INS5_IJNSA_ILi8EEESI_EEENS5_IJSI_SC_EEEEEEEvNS4_8identityESZ_S19_vS1A_EENS_8epilogue10collective6detail29Sm90TmaWarpSpecializedAdapterINS1D_15DefaultEpilogueIaSK_SK_NS1C_6thread17LinearCombinationIaLi1EiiLNS1H_9ScaleType4KindE0ELNS_15FloatRoundStyleE2EaEENS1_15EpilogueDefaultEEEEEvvEEEEvNT_6ParamsE,@"STO_CUDA_ENTRY STV_DEFAULT"
_ZN7cutlass13device_kernelINS_4gemm6kernel13GemmUniversalIN4cute5tupleIJiiiiEEENS1_10collective13CollectiveMmaINS1_34MainloopSm90TmaGmmaWarpSpecializedILi5ENS5_IJNS4_1CILi2EEESB_NSA_ILi1EEEEEENS1_35KernelTmaWarpSpecializedCooperativeEEENS5_IJNSA_ILi256EEENSA_ILi64EEENSA_ILi32EEEEEEaNS5_IJlSC_lEEEaSK_NS4_8TiledMMAINS4_8MMA_AtomIJNS4_4SM904GMMA26MMA_64x64x32_S32S8S8_SS_TNEEEENS4_6LayoutINS5_IJSB_SC_SC_EEENS5_IJSC_NSA_ILi0EEEST_EEEEENS5_IJNS4_10UnderscoreESW_SW_EEEEENS4_23SM90_TMA_LOAD_MULTICASTENS4_14ComposedLayoutINS4_7SwizzleILi1ELi4ELi3EEENS4_18smem_ptr_flag_bitsILi8EEENSR_INS5_IJNSA_ILi8EEESI_EEENS5_IJSI_SC_EEEEEEEvNS4_8identityESZ_S19_vS1A_EENS_8epilogue10collective6detail29Sm90TmaWarpSpecializedAdapterINS1D_15DefaultEpilogueIaSK_SK_NS1C_6thread17LinearCombinationIaLi1EiiLNS1H_9ScaleType4KindE0ELNS_15FloatRoundStyleE2EaEENS1_15EpilogueDefaultEEEEEvvEEEEvNT_6ParamsE:
[----:B------:R-:W0:Y:S01]  /*0000*/  LDC R1, c[0x0][0x28] ;  /* 0x00000a00ff017b82 */ /* 0x000e220000000800 */
[----:B------:R-:W1:Y:S01]  /*0010*/  S2R R18, SR_TID.X ;  /* 0x0000000000127919 */ /* 0x000e620000002100 */
[----:B------:R-:W-:Y:S01]  /*0020*/  ELECT P0, URZ, PT ;  /* 0x00000000003f782f */ /* 0x000fe20003800000 */
[----:B------:R-:W-:Y:S01]  /*0030*/  BSSY B0, `(.L_x_0) ;  /* 0x000000f000007945 */ /* 0x000fe20003800000 */
[--C-:B-1----:R-:W-:Y:S02]  /*0040*/  SHF.R.U32.HI R0, RZ, 0x5, R18.reuse ;  /* 0x00000005ff007819 */ /* 0x102fe40000011612 */
[----:B------:R-:W-:-:S03]  /*0050*/  SHF.R.U32.HI R3, RZ, 0x7, R18 ;  /* 0x00000007ff037819 */ /* 0x000fc60000011612 */
[----:B------:R-:W1:Y:S04]  /*0060*/  SHFL.IDX PT, R2, R0, RZ, 0x1f ;  /* 0x00001fff00027589 */ /* 0x000e6800000e0000 */
[----:B------:R2:W3:Y:S01]  /*0070*/  SHFL.IDX PT, R5, R3, RZ, 0x1f ;  /* 0x00001fff03057589 */ /* 0x0004e200000e0000 */
[----:B-1----:R-:W-:-:S13]  /*0080*/  ISETP.NE.OR P0, PT, R2, RZ, !P0 ;  /* 0x000000ff0200720c */ /* 0x002fda0004705670 */
[----:B0-23--:R-:W-:Y:S05]  /*0090*/  @P0 BRA `(.L_x_1) ;  /* 0x0000000000200947 */ /* 0x00dfea0003800000 */
[----:B------:R-:W-:Y:S02]  /*00a0*/  ULDC.64 UR4, c[0x0][0x198] ;  /* 0x0000660000047ab9 */ /* 0x000fe40000000a00 */
[----:B------:R-:W-:Y:S02]  /*00b0*/  UIADD3 UR6, UP0, UR4, 0xf0, URZ ;  /* 0x000000f004067890 */ /* 0x000fe4000ff1e03f */
[----:B------:R-:W-:Y:S02]  /*00c0*/  UIADD3 UR4, UP1, UR4, 0x1f0, URZ ;  /* 0x000001f004047890 */ /* 0x000fe4000ff3e03f */
[----:B------:R-:W-:Y:S02]  /*00d0*/  UIADD3.X UR7, URZ, UR5, URZ, UP0, !UPT ;  /* 0x000000053f077290 */ /* 0x000fe400087fe43f */
[----:B------:R-:W-:-:S07]  /*00e0*/  UIADD3.X UR5, URZ, UR5, URZ, UP1, !UPT ;  /* 0x000000053f057290 */ /* 0x000fce0008ffe43f */
[----:B------:R0:W-:Y:S02]  /*00f0*/  UTMACCTL.PF [UR6] ;  /* 0x00000000060079b9 */ /* 0x0001e40008040000 */
[----:B------:R0:W-:Y:S02]  /*0100*/  UTMACCTL.PF [UR4] ;  /* 0x00000000040079b9 */ /* 0x0001e40008040000 */
[----:B0-----:R-:W-:Y:S01]  /*0110*/  NOP ;  /* 0x0000000000007918 */ /* 0x001fe20000000000 */
.L_x_1:
[----:B------:R-:W-:Y:S05]  /*0120*/  BSYNC B0 ;  /* 0x0000000000007941 */ /* 0x000fea0003800000 */
.L_x_0:
[----:B------:R-:W0:Y:S02]  /*0130*/  SHFL.IDX PT, R3, R0, RZ, 0x1f ;  /* 0x00001fff00037589 */ /* 0x000e2400000e0000 */
[----:B0-----:R-:W-:-:S13]  /*0140*/  ISETP.NE.AND P0, PT, R3, RZ, PT ;  /* 0x000000ff0300720c */ /* 0x001fda0003f05270 */
[----:B------:R-:W-:Y:S05]  /*0150*/  @P0 BRA `(.L_x_2) ;  /* 0x0000000000600947 */ /* 0x000fea0003800000 */
[----:B------:R-:W0:Y:S01]  /*0160*/  S2UR UR8, SR_CgaCtaId ;  /* 0x00000000000879c3 */ /* 0x000e220000008800 */
[----:B------:R-:W-:Y:S01]  /*0170*/  UMOV UR4, 0x400 ;  /* 0x0000040000047882 */ /* 0x000fe20000000000 */
[----:B------:R-:W-:Y:S01]  /*0180*/  UMOV UR5, 0x1 ;  /* 0x0000000100057882 */ /* 0x000fe20000000000 */
[----:B------:R-:W-:Y:S01]  /*0190*/  UMOV UR6, 0x6 ;  /* 0x0000000600067882 */ /* 0x000fe20000000000 */
[----:B------:R-:W-:Y:S01]  /*01a0*/  ELECT P0, URZ, PT ;  /* 0x00000000003f782f */ /* 0x000fe20003800000 */
[----:B------:R-:W-:-:S04]  /*01b0*/  UIADD3 UR6, -UR6, 0x100000, URZ ;  /* 0x0010000006067890 */ /* 0x000fc8000fffe13f */
[----:B------:R-:W-:Y:S02]  /*01c0*/  USHF.L.U32 UR7, UR6, 0xb, URZ ;  /* 0x0000000b06077899 */ /* 0x000fe4000800063f */
[----:B------:R-:W-:Y:S02]  /*01d0*/  USHF.L.U32 UR6, UR6, 0x1, URZ ;  /* 0x0000000106067899 */ /* 0x000fe4000800063f */
[----:B0-----:R-:W-:Y:S02]  /*01e0*/  ULEA UR8, UR8, UR4, 0x18 ;  /* 0x0000000408087291 */ /* 0x001fe4000f8ec03f */
[----:B------:R-:W-:-:S04]  /*01f0*/  UIADD3 UR4, -UR5, 0x100000, URZ ;  /* 0x0010000005047890 */ /* 0x000fc8000fffe13f */
[----:B------:R-:W-:Y:S02]  /*0200*/  USHF.L.U32 UR5, UR4, 0xb, URZ ;  /* 0x0000000b04057899 */ /* 0x000fe4000800063f */
[----:B------:R-:W-:Y:S01]  /*0210*/  USHF.L.U32 UR4, UR4, 0x1, URZ ;  /* 0x0000000104047899 */ /* 0x000fe2000800063f */
[----:B------:R-:W0:Y:S11]  /*0220*/  FENCE.VIEW.ASYNC.S ;  /* 0x00000000000073c6 */ /* 0x000e360000000000 */
[----:B0-----:R0:W1:Y:S01]  /*0230*/  SYNCS.EXCH.64 URZ, [UR8], UR4 ;  /* 0x00000004083f75b2 */ /* 0x0010620008000100 */
[----:B------:R0:W2:Y:S01]  /*0240*/  SYNCS.EXCH.64 URZ, [UR8+0x28], UR6 ;  /* 0x00002806083f75b2 */ /* 0x0000a20008000100 */
[----:B------:R0:W3:Y:S01]  /*0250*/  SYNCS.EXCH.64 URZ, [UR8+0x8], UR4 ;  /* 0x00000804083f75b2 */ /* 0x0000e20008000100 */
[----:B------:R0:W4:Y:S01]  /*0260*/  SYNCS.EXCH.64 URZ, [UR8+0x30], UR6 ;  /* 0x00003006083f75b2 */ /* 0x0001220008000100 */
[----:B------:R0:W0:Y:S01]  /*0270*/  SYNCS.EXCH.64 URZ, [UR8+0x10], UR4 ;  /* 0x00001004083f75b2 */ /* 0x0000220008000100 */
[----:B------:R0:W0:Y:S01]  /*0280*/  SYNCS.EXCH.64 URZ, [UR8+0x38], UR6 ;  /* 0x00003806083f75b2 */ /* 0x0000220008000100 */
[----:B------:R0:W0:Y:S01]  /*0290*/  SYNCS.EXCH.64 URZ, [UR8+0x18], UR4 ;  /* 0x00001804083f75b2 */ /* 0x0000220008000100 */
[----:B------:R0:W0:Y:S01]  /*02a0*/  SYNCS.EXCH.64 URZ, [UR8+0x40], UR6 ;  /* 0x00004006083f75b2 */ /* 0x0000220008000100 */
[----:B------:R0:W0:Y:S01]  /*02b0*/  SYNCS.EXCH.64 URZ, [UR8+0x20], UR4 ;  /* 0x00002004083f75b2 */ /* 0x0000220008000100 */
[----:B------:R0:W0:Y:S01]  /*02c0*/  SYNCS.EXCH.64 URZ, [UR8+0x48], UR6 ;  /* 0x00004806083f75b2 */ /* 0x0000220008000100 */
[----:B------:R-:W-:Y:S01]  /*02d0*/  NOP ;  /* 0x0000000000007918 */ /* 0x000fe20000000000 */
.L_x_2:
[----:B------:R-:W-:Y:S01]  /*02e0*/  SHF.R.S32.HI R7, RZ, 0x1f, R18 ;  /* 0x0000001fff077819 */ /* 0x000fe20000011412 */
[----:B------:R-:W5:Y:S01]  /*02f0*/  SHFL.IDX PT, R0, R0, RZ, 0x1f ;  /* 0x00001fff00007589 */ /* 0x000f6200000e0000 */
[----:B0-----:R-:W0:Y:S01]  /*0300*/  S2UR UR8, SR_CTAID.X ;  /* 0x00000000000879c3 */ /* 0x001e220000002500 */
[----:B------:R-:W-:Y:S02]  /*0310*/  ELECT P0, URZ, PT ;  /* 0x00000000003f782f */ /* 0x000fe40003800000 */
[----:B------:R-:W-:Y:S01]  /*0320*/  LEA.HI R7, R7, R18, RZ, 0x7 ;  /* 0x0000001207077211 */ /* 0x000fe200078f38ff */
[----:B------:R-:W1:Y:S01]  /*0330*/  S2R R4, SR_CTAID.Y ;  /* 0x0000000000047919 */ /* 0x000e620000002600 */
[----:B------:R-:W-:Y:S01]  /*0340*/  SHF.R.S32.HI R8, RZ, 0x1f, R3 ;  /* 0x0000001fff087819 */ /* 0x000fe20000011403 */
[----:B------:R-:W-:Y:S01]  /*0350*/  ULDC UR4, c[0x0][0x150] ;  /* 0x0000540000047ab9 */ /* 0x000fe20000000800 */
[----:B------:R-:W-:Y:S01]  /*0360*/  LOP3.LUT R7, R7, 0xffffff80, RZ, 0xc0, !PT ;  /* 0xffffff8007077812 */ /* 0x000fe200078ec0ff */
[----:B------:R-:W-:Y:S01]  /*0370*/  NOP ;  /* 0x0000000000007918 */ /* 0x000fe20000000000 */
[----:B------:R-:W-:Y:S01]  /*0380*/  LEA.HI R8, R8, R3, RZ, 0x2 ;  /* 0x0000000308087211 */ /* 0x000fe200078f10ff */
[----:B------:R-:W2:Y:S01]  /*0390*/  LDC R10, c[0x0][0x144] ;  /* 0x00005100ff0a7b82 */ /* 0x000ea20000000800 */
[----:B------:R-:W-:Y:S01]  /*03a0*/  NOP ;  /* 0x0000000000007918 */ /* 0x000fe20000000000 */
[----:B------:R-:W-:Y:S01]  /*03b0*/  IMAD.IADD R6, R18, 0x1, -R7 ;  /* 0x0000000112067824 */ /* 0x000fe200078e0a07 */
[----:B------:R-:W-:Y:S01]  /*03c0*/  LOP3.LUT R8, R8, 0x3ffffffc, RZ, 0xc0, !PT ;  /* 0x3ffffffc08087812 */ /* 0x000fe200078ec0ff */
[----:B------:R-:W-:Y:S01]  /*03d0*/  IMAD.MOV.U32 R23, RZ, RZ, 0x1 ;  /* 0x00000001ff177424 */ /* 0x000fe200078e00ff */
[----:B------:R-:W-:-:S02]  /*03e0*/  ISETP.NE.AND P3, PT, R5, RZ, PT ;  /* 0x000000ff0500720c */ /* 0x000fc40003f65270 */
[----:B------:R-:W-:Y:S01]  /*03f0*/  SHF.R.S32.HI R7, RZ, 0x1f, R6 ;  /* 0x0000001fff077819 */ /* 0x000fe20000011406 */
[----:B------:R-:W-:Y:S01]  /*0400*/  IMAD.IADD R8, R3, 0x1, -R8 ;  /* 0x0000000103087824 */ /* 0x000fe200078e0a08 */
[----:B------:R-:W3:Y:S02]  /*0410*/  LDC R13, c[0x0][0x140] ;  /* 0x00005000ff0d7b82 */ /* 0x000ee40000000800 */
[----:B------:R-:W-:Y:S02]  /*0420*/  LEA.HI R7, R7, R6, RZ, 0x3 ;  /* 0x0000000607077211 */ /* 0x000fe400078f18ff */
[----:B-----5:R-:W-:Y:S02]  /*0430*/  ISETP.NE.OR P0, PT, R0, RZ, !P0 ;  /* 0x000000ff0000720c */ /* 0x020fe40004705670 */
[--C-:B------:R-:W-:Y:S02]  /*0440*/  SHF.R.S32.HI R0, RZ, 0x3, R7.reuse ;  /* 0x00000003ff007819 */ /* 0x100fe40000011407 */
[----:B------:R-:W-:-:S02]  /*0450*/  SHF.R.S32.HI R7, RZ, 0x1f, R7 ;  /* 0x0000001fff077819 */ /* 0x000fc40000011407 */
[----:B0-----:R-:W-:Y:S02]  /*0460*/  I2FP.F32.U32 R9, UR8 ;  /* 0x0000000800097c45 */ /* 0x001fe40008201000 */
[----:B------:R-:W-:-:S03]  /*0470*/  LEA.HI R7, R7, R0, RZ, 0x2 ;  /* 0x0000000007077211 */ /* 0x000fc600078f10ff */
[----:B------:R-:W-:Y:S01]  /*0480*/  FMUL R9, R9, UR4 ;  /* 0x0000000409097c20 */ /* 0x000fe20008400000 */
[----:B------:R-:W-:Y:S01]  /*0490*/  LOP3.LUT R7, R7, 0xfffffffc, RZ, 0xc0, !PT ;  /* 0xfffffffc07077812 */ /* 0x000fe200078ec0ff */
[----:B------:R-:W-:Y:S01]  /*04a0*/  VOTEU.ALL UP0, P0 ;  /* 0x00000000003f7886 */ /* 0x000fe20000000000 */
[----:B-1----:R-:W-:Y:S01]  /*04b0*/  I2FP.F32.U32 R3, R4 ;  /* 0x0000000400037245 */ /* 0x002fe20000201000 */
[----:B------:R-:W-:Y:S01]  /*04c0*/  ULDC UR4, c[0x0][0x154] ;  /* 0x0000550000047ab9 */ /* 0x000fe20000000800 */
[----:B------:R-:W-:Y:S01]  /*04d0*/  VOTEU.ALL UP1, P0 ;  /* 0x00000000003f7886 */ /* 0x000fe20000020000 */
[----:B------:R-:W0:Y:S01]  /*04e0*/  F2I.U32.TRUNC.NTZ R9, R9 ;  /* 0x0000000900097305 */ /* 0x000e22000020f000 */
[----:B------:R-:W-:Y:S01]  /*04f0*/  IMAD.IADD R7, R0, 0x1, -R7 ;  /* 0x0000000100077824 */ /* 0x000fe200078e0a07 */
[----:B------:R-:W1:Y:S01]  /*0500*/  @!UP0 S2UR UR7, SR_CgaCtaId ;  /* 0x00000000000789c3 */ /* 0x000e620000008800 */
[----:B------:R-:W-:Y:S01]  /*0510*/  FMUL R12, R3, UR4 ;  /* 0x00000004030c7c20 */ /* 0x000fe20008400000 */
[----:B------:R-:W-:Y:S01]  /*0520*/  UMOV UR4, 0x20 ;  /* 0x0000002000047882 */ /* 0x000fe20000000000 */
[----:B------:R-:W-:Y:S01]  /*0530*/  IMAD R8, R8, 0x4, R7 ;  /* 0x0000000408087824 */ /* 0x000fe200078e0207 */
[----:B------:R-:W-:Y:S01]  /*0540*/  @!UP0 UMOV UR6, 0x400 ;  /* 0x0000040000068882 */ /* 0x000fe20000000000 */
[----:B------:R-:W-:-:S04]  /*0550*/  @!UP0 UIADD3 UR4, -UR4, 0x100000, URZ ;  /* 0x0010000004048890 */ /* 0x000fc8000fffe13f */
[----:B------:R-:W-:Y:S02]  /*0560*/  @!UP0 USHF.L.U32 UR5, UR4, 0xb, URZ ;  /* 0x0000000b04058899 */ /* 0x000fe4000800063f */
[----:B------:R-:W-:Y:S01]  /*0570*/  @!UP0 USHF.L.U32 UR4, UR4, 0x1, URZ ;  /* 0x0000000104048899 */ /* 0x000fe2000800063f */
[----:B---3--:R-:W-:Y:S01]  /*0580*/  ISETP.EQ.U32.AND P2, PT, R13, 0x1, PT ;  /* 0x000000010d00780c */ /* 0x008fe20003f42070 */
[----:B------:R-:W3:Y:S01]  /*0590*/  F2I.U32.TRUNC.NTZ R12, R12 ;  /* 0x0000000c000c7305 */ /* 0x000ee2000020f000 */
[----:B------:R-:W-:Y:S01]  /*05a0*/  LEA.HI R0, R8, R8, RZ, 0x1 ;  /* 0x0000000808007211 */ /* 0x000fe200078f08ff */
[----:B------:R-:W5:Y:S03]  /*05b0*/  LDC R7, c[0x0][0x148] ;  /* 0x00005200ff077b82 */ /* 0x000f660000000800 */
[----:B------:R-:W-:Y:S01]  /*05c0*/  LOP3.LUT R11, R0, 0xfffffffe, RZ, 0xc0, !PT ;  /* 0xfffffffe000b7812 */ /* 0x000fe200078ec0ff */
[----:B0-----:R-:W-:Y:S01]  /*05d0*/  IMAD.MOV R15, RZ, RZ, -R9 ;  /* 0x000000ffff0f7224 */ /* 0x001fe200078e0a09 */
[----:B------:R-:W-:-:S03]  /*05e0*/  SHF.R.S32.HI R9, RZ, 0x1f, R2 ;  /* 0x0000001fff097819 */ /* 0x000fc60000011402 */
[----:B--2---:R-:W-:Y:S01]  /*05f0*/  IMAD R3, R10, R15, UR8 ;  /* 0x000000080a037e24 */ /* 0x004fe2000f8e020f */
[----:B------:R-:W-:Y:S01]  /*0600*/  LEA.HI R9, R9, R2, RZ, 0x2 ;  /* 0x0000000209097211 */ /* 0x000fe200078f10ff */
[C---:B------:R-:W-:Y:S02]  /*0610*/  IMAD.IADD R0, R8.reuse, 0x1, -R11 ;  /* 0x0000000108007824 */ /* 0x040fe400078e0a0b */
[----:B------:R-:W-:Y:S01]  /*0620*/  IMAD.SHL.U32 R11, R8, 0x4, RZ ;  /* 0x00000004080b7824 */ /* 0x000fe200078e00ff */
[----:B------:R-:W-:Y:S01]  /*0630*/  LOP3.LUT R9, R9, 0xfffffffc, RZ, 0xc0, !PT ;  /* 0xfffffffc09097812 */ /* 0x000fe200078ec0ff */
[----:B---3--:R-:W-:Y:S01]  /*0640*/  IMAD.MOV R21, RZ, RZ, -R12 ;  /* 0x000000ffff157224 */ /* 0x008fe200078e0a0c */
[----:B------:R-:W-:Y:S01]  /*0650*/  ISETP.NE.AND P4, PT, R0, R3, PT ;  /* 0x000000030000720c */ /* 0x000fe20003f85270 */
[----:B-1----:R-:W-:Y:S01]  /*0660*/  @!UP0 ULEA UR6, UR7, UR6, 0x18 ;  /* 0x0000000607068291 */ /* 0x002fe2000f8ec03f */
[----:B------:R-:W-:Y:S01]  /*0670*/  LOP3.LUT R22, R8, 0xc, R11, 0x78, !PT ;  /* 0x0000000c08167812 */ /* 0x000fe200078e780b */
[----:B------:R-:W-:Y:S01]  /*0680*/  IMAD.IADD R0, R2, 0x1, -R9 ;  /* 0x0000000102007824 */ /* 0x000fe200078e0a09 */
[----:B------:R-:W-:Y:S01]  /*0690*/  VOTEU.ALL UP0, P0 ;  /* 0x00000000003f7886 */ /* 0x000fe20000000000 */
[----:B------:R-:W-:Y:S01]  /*06a0*/  LOP3.LUT P0, RZ, R6, 0x7, RZ, 0xc0, !PT ;  /* 0x0000000706ff7812 */ /* 0x000fe2000780c0ff */
[----:B------:R-:W-:-:S02]  /*06b0*/  VIADD R6, R5, 0xffffffff ;  /* 0xffffffff05067836 */ /* 0x000fc40000000000 */
[----:B------:R-:W-:Y:S01]  /*06c0*/  ISETP.NE.AND P1, PT, R0, 0x3, PT ;  /* 0x000000030000780c */ /* 0x000fe20003f25270 */
[----:B-----5:R-:W-:Y:S01]  /*06d0*/  IMAD R9, R7, R21, R4 ;  /* 0x0000001507097224 */ /* 0x020fe200078e0204 */
[----:B------:R-:W-:Y:S02]  /*06e0*/  ISETP.LT.U32.AND P0, PT, R22, 0x4, !P0 ;  /* 0x000000041600780c */ /* 0x000fe40004701070 */
[----:B------:R-:W-:Y:S01]  /*06f0*/  ISETP.EQ.OR P1, PT, R0, RZ, !P1 ;  /* 0x000000ff0000720c */ /* 0x000fe20004f22670 */
[----:B------:R-:W0:Y:S02]  /*0700*/  FENCE.VIEW.ASYNC.S ;  /* 0x00000000000073c6 */ /* 0x000e240000000000 */
[----:B0-----:R0:W1:Y:S01]  /*0710*/  @!UP0 SYNCS.EXCH.64 URZ, [UR6+0x60], UR4 ;  /* 0x00006004063f85b2 */ /* 0x0010620008000100 */
[----:B------:R-:W-:Y:S02]  /*0720*/  @P4 LEA.HI R2, R22, R22, RZ, 0x1 ;  /* 0x0000001616024211 */ /* 0x000fe400078f08ff */
[----:B------:R-:W-:-:S02]  /*0730*/  ISETP.EQ.AND P1, PT, R5, RZ, P1 ;  /* 0x000000ff0500720c */ /* 0x000fc40000f22270 */
[----:B------:R-:W-:Y:S02]  /*0740*/  @P4 SHF.R.S32.HI R2, RZ, 0x1, R2 ;  /* 0x00000001ff024819 */ /* 0x000fe40000011402 */
[----:B------:R-:W-:Y:S02]  /*0750*/  ISETP.GE.U32.AND P6, PT, R6, 0x2, PT ;  /* 0x000000020600780c */ /* 0x000fe40003fc6070 */
[----:B------:R-:W-:Y:S02]  /*0760*/  @P4 ISETP.NE.AND P5, PT, R2, R9, PT ;  /* 0x000000090200420c */ /* 0x000fe40003fa5270 */
[----:B------:R-:W-:Y:S02]  /*0770*/  SEL R2, RZ, 0x1, !P0 ;  /* 0x00000001ff027807 */ /* 0x000fe40004000000 */
[----:B------:R-:W-:Y:S02]  /*0780*/  @P4 SEL R23, RZ, 0x1, P5 ;  /* 0x00000001ff174807 */ /* 0x000fe40002800000 */
[----:B------:R-:W-:Y:S01]  /*0790*/  SEL R19, RZ, 0x1, !P1 ;  /* 0x00000001ff137807 */ /* 0x000fe20004800000 */
[----:B------:R0:W2:Y:S01]  /*07a0*/  @!UP1 SYNCS.EXCH.64 URZ, [UR6+0x68], UR4 ;  /* 0x00006804063f95b2 */ /* 0x0000a20008000100 */
[----:B------:R-:W-:Y:S01]  /*07b0*/  LOP3.LUT R23, R23, R2, RZ, 0xc0, !PT ;  /* 0x0000000217177212 */ /* 0x000fe200078ec0ff */
[----:B------:R-:W-:Y:S01]  /*07c0*/  NOP ;  /* 0x0000000000007918 */ /* 0x000fe20000000000 */
[----:B------:R-:W-:Y:S01]  /*07d0*/  SEL R19, R19, 0x2, P6 ;  /* 0x0000000213137807 */ /* 0x000fe20003000000 */
[----:B------:R-:W-:Y:S06]  /*07e0*/  @!P2 BRA `(.L_x_3) ;  /* 0x000000000008a947 */ /* 0x000fec0003800000 */
[----:B-12-4-:R-:W-:Y:S01]  /*07f0*/  UCGABAR_ARV ;  /* 0x00000000000079c7 */ /* 0x016fe20008000000 */
[----:B------:R-:W-:Y:S05]  /*0800*/  BRA `(.L_x_4) ;  /* 0x0000000000047947 */ /* 0x000fea0003800000 */
.L_x_3:
[----:B-12-4-:R-:W-:Y:S01]  /*0810*/  NOP ;  /* 0x0000000000007918 */ /* 0x016fe20000000000 */
.L_x_4:
[----:B------:R-:W1:Y:S01]  /*0820*/  LDC R2, c[0x0][0x65c] ;  /* 0x00019700ff027b82 */ /* 0x000e620000000800 */
[----:B------:R-:W-:Y:S02]  /*0830*/  IMAD.U32 R8, RZ, RZ, UR8 ;  /* 0x00000008ff087e24 */ /* 0x000fe4000f8e00ff */
[----:B------:R-:W-:Y:S01]  /*0840*/  IMAD.MOV.U32 R9, RZ, RZ, RZ ;  /* 0x000000ffff097224 */ /* 0x000fe200078e00ff */
[----:B-1----:R-:W-:-:S04]  /*0850*/  ISETP.NE.AND P1, PT, R2, 0x1, PT ;  /* 0x000000010200780c */ /* 0x002fc80003f25270 */
[----:B------:R-:W-:-:S09]  /*0860*/  P2R R5, PR, RZ, 0x2 ;  /* 0x00000002ff057803 */ /* 0x000fd20000000000 */
[----:B------:R-:W1:Y:S01]  /*0870*/  @P1 LDC R17, c[0x0][0x10] ;  /* 0x00000400ff111b82 */ /* 0x000e620000000800 */
[----:B------:R-:W-:Y:S02]  /*0880*/  @P1 IMAD.MOV.U32 R5, RZ, RZ, RZ ;  /* 0x000000ffff051224 */ /* 0x000fe400078e00ff */
[----:B------:R-:W-:-:S05]  /*0890*/  @P1 IMAD.MOV.U32 R13, RZ, RZ, RZ ;  /* 0x000000ffff0d1224 */ /* 0x000fca00078e00ff */
[----:B------:R-:W2:Y:S01]  /*08a0*/  @!P1 LDC R11, c[0x0][0xc] ;  /* 0x00000300ff0b9b82 */ /* 0x000ea20000000800 */
[----:B-1----:R-:W-:-:S04]  /*08b0*/  @P1 IMAD.WIDE.U32 R16, R17, UR8, R4 ;  /* 0x0000000811101c25 */ /* 0x002fc8000f8e0004 */
[----:B------:R-:W-:Y:S02]  /*08c0*/  @P1 IMAD.IADD R17, R17, 0x1, R13 ;  /* 0x0000000111111824 */ /* 0x000fe400078e020d */
[----:B--2---:R-:W-:-:S04]  /*08d0*/  @!P1 IMAD.WIDE.U32 R8, R4, R11, R8 ;  /* 0x0000000b04089225 */ /* 0x004fc800078e0008 */
[----:B------:R-:W-:Y:S02]  /*08e0*/  @!P1 IMAD.MOV.U32 R16, RZ, RZ, R8 ;  /* 0x000000ffff109224 */ /* 0x000fe400078e0008 */
[----:B------:R-:W-:Y:S01]  /*08f0*/  @!P1 IMAD.MOV.U32 R17, RZ, RZ, R9 ;  /* 0x000000ffff119224 */ /* 0x000fe200078e0009 */
[----:B------:R-:W-:Y:S06]  /*0900*/  @!P2 BRA `(.L_x_5) ;  /* 0x00000000000ca947 */ /* 0x000fec0003800000 */
[----:B------:R-:W-:Y:S01]  /*0910*/  UCGABAR_WAIT ;  /* 0x0000000000007dc7 */ /* 0x000fe20008000000 */
[----:B------:R-:W-:Y:S01]  /*0920*/  CCTL.IVALL ;  /* 0x00000000ff00798f */ /* 0x000fe20002000000 */
[----:B------:R-:W-:Y:S05]  /*0930*/  BRA `(.L_x_6) ;  /* 0x0000000000047947 */ /* 0x000fea0003800000 */
.L_x_5:
[----:B------:R-:W-:Y:S06]  /*0940*/  BAR.SYNC.DEFER_BLOCKING 0x0 ;  /* 0x0000000000007b1d */ /* 0x000fec0000010000 */
.L_x_6:
[----:B------:R-:W-:Y:S05]  /*0950*/  @!P3 BRA `(.L_x_7) ;  /* 0x0000004c00e4b947 */ /* 0x000fea0003800000 */
[----:B------:R-:W-:-:S13]  /*0960*/  ISETP.GT.U32.AND P0, PT, R6, 0x1, PT ;  /* 0x000000010600780c */ /* 0x000fda0003f04070 */
[----:B0-----:R-:W-:Y:S05]  /*0970*/  @P0 EXIT ;  /* 0x000000000000094d */ /* 0x001fea0003800000 */
[----:B------:R-:W-:Y:S01]  /*0980*/  ULDC.64 UR4, c[0x0][0x650] ;  /* 0x0001940000047ab9 */ /* 0x000fe20000000a00 */
[----:B------:R-:W-:Y:S01]  /*0990*/  PRMT R0, RZ, 0x7610, R0 ;  /* 0x00007610ff007816 */ /* 0x000fe20000000000 */
[----:B------:R-:W-:Y:S01]  /*09a0*/  IMAD.MOV.U32 R92, RZ, RZ, -0x1 ;  /* 0xffffffffff5c7424 */ /* 0x000fe200078e00ff */
[----:B------:R-:W-:Y:S01]  /*09b0*/  ISETP.GE.U32.AND P0, PT, R16, UR4, PT ;  /* 0x0000000410007c0c */ /* 0x000fe2000bf06070 */
[----:B------:R-:W-:Y:S02]  /*09c0*/  IMAD.MOV.U32 R93, RZ, RZ, -0x1 ;  /* 0xffffffffff5d7424 */ /* 0x000fe400078e00ff */
[----:B------:R-:W-:Y:S01]  /*09d0*/  IMAD.MOV.U32 R88, RZ, RZ, -0x1 ;  /* 0xffffffffff587424 */ /* 0x000fe200078e00ff */
[----:B------:R-:W-:-:S13]  /*09e0*/  ISETP.GE.U32.AND.EX P0, PT, R17, UR5, PT, P0 ;  /* 0x0000000511007c0c */ /* 0x000fda000bf06100 */
[----:B------:R-:W-:Y:S05]  /*09f0*/  @P0 BRA `(.L_x_8) ;  /* 0x0000000400280947 */ /* 0x000fea0003800000 */
[----:B------:R-:W0:Y:S01]  /*0a00*/  LDC.64 R24, c[0x0][0x628] ;  /* 0x00018a00ff187b82 */ /* 0x000e220000000a00 */
[----:B------:R-:W-:Y:S02]  /*0a10*/  IMAD.MOV.U32 R8, RZ, RZ, R16 ;  /* 0x000000ffff087224 */ /* 0x000fe400078e0010 */
[----:B------:R-:W-:-:S05]  /*0a20*/  IMAD.MOV.U32 R9, RZ, RZ, R17 ;  /* 0x000000ffff097224 */ /* 0x000fca00078e0011 */
[----:B------:R-:W1:Y:S08]  /*0a30*/  LDC R0, c[0x0][0x630] ;  /* 0x00018c00ff007b82 */ /* 0x000e700000000800 */
[----:B------:R-:W2:Y:S01]  /*0a40*/  LDC.64 R26, c[0x0][0x620] ;  /* 0x00018800ff1a7b82 */ /* 0x000ea20000000a00 */
[----:B0-----:R-:W-:-:S04]  /*0a50*/  ISETP.NE.U32.AND P0, PT, R24, RZ, PT ;  /* 0x000000ff1800720c */ /* 0x001fc80003f05070 */
[----:B------:R-:W-:-:S13]  /*0a60*/  ISETP.NE.AND.EX P0, PT, R25, RZ, PT, P0 ;  /* 0x000000ff1900720c */ /* 0x000fda0003f05300 */
[----:B-12---:R-:W-:Y:S05]  /*0a70*/  @!P0 BRA `(.L_x_9) ;  /* 0x0000000000288947 */ /* 0x006fea0003800000 */
[----:B------:R-:W0:Y:S02]  /*0a80*/  LDC R13, c[0x0][0x634] ;  /* 0x00018d00ff0d7b82 */ /* 0x000e240000000800 */
[----:B0-----:R-:W-:-:S05]  /*0a90*/  IADD3 R13, P0, R16, R13, RZ ;  /* 0x0000000d100d7210 */ /* 0x001fca0007f1e0ff */
[----:B------:R-:W-:-:S04]  /*0aa0*/  IMAD.X R15, RZ, RZ, R17, P0 ;  /* 0x000000ffff0f7224 */ /* 0x000fc800000e0611 */
[----:B------:R-:W-:-:S04]  /*0ab0*/  IMAD.WIDE.U32 R8, R15, R24, RZ ;  /* 0x000000180f087225 */ /* 0x000fc800078e00ff */
[----:B------:R-:W-:-:S04]  /*0ac0*/  IMAD.WIDE.U32 R10, P0, R13, R25, R8 ;  /* 0x000000190d0a7225 */ /* 0x000fc80007800008 */
[----:B------:R-:W-:-:S04]  /*0ad0*/  IMAD.WIDE.U32 R8, R13, R24, RZ ;  /* 0x000000180d087225 */ /* 0x000fc800078e00ff */
[----:B------:R-:W-:Y:S01]  /*0ae0*/  IMAD.X R13, RZ, RZ, RZ, P0 ;  /* 0x000000ffff0d7224 */ /* 0x000fe200000e06ff */
[----:B------:R-:W-:Y:S01]  /*0af0*/  IADD3 RZ, P0, R9, R10, RZ ;  /* 0x0000000a09ff7210 */ /* 0x000fe20007f1e0ff */
[----:B------:R-:W-:-:S04]  /*0b00*/  IMAD.MOV.U32 R12, RZ, RZ, R11 ;  /* 0x000000ffff0c7224 */ /* 0x000fc800078e000b */
[----:B------:R-:W-:-:S08]  /*0b10*/  IMAD.WIDE.U32.X R8, R15, R25, R12, P0 ;  /* 0x000000190f087225 */ /* 0x000fd000000e040c */
.L_x_9:
[----:B------:R-:W0:Y:S01]  /*0b20*/  LDC.64 R24, c[0x0][0x640] ;  /* 0x00019000ff187b82 */ /* 0x000e220000000a00 */
[-CC-:B------:R-:W-:Y:S01]  /*0b30*/  SHF.R.U64 R88, R8, R0.reuse, R9.reuse ;  /* 0x0000000008587219 */ /* 0x180fe20000001209 */
[----:B------:R-:W-:Y:S01]  /*0b40*/  IMAD R30, R7, R21, R4 ;  /* 0x00000015071e7224 */ /* 0x000fe200078e0204 */
[----:B------:R-:W-:Y:S01]  /*0b50*/  SHF.R.U32.HI R0, RZ, R0, R9 ;  /* 0x00000000ff007219 */ /* 0x000fe20000011609 */
[----:B------:R-:W-:Y:S01]  /*0b60*/  IMAD.MOV.U32 R21, RZ, RZ, 0x1 ;  /* 0x00000001ff157424 */ /* 0x000fe200078e00ff */
[----:B------:R-:W-:-:S03]  /*0b70*/  IADD3 R5, P0, RZ, -R88, RZ ;  /* 0x80000058ff057210 */ /* 0x000fc60007f1e0ff */
[----:B------:R-:W1:Y:S02]  /*0b80*/  LDC R6, c[0x0][0x618] ;  /* 0x00018600ff067b82 */ /* 0x000e640000000800 */
[----:B------:R-:W-:-:S04]  /*0b90*/  IMAD.X R9, RZ, RZ, ~R0, P0 ;  /* 0x000000ffff097224 */ /* 0x000fc800000e0e00 */
[-C--:B------:R-:W-:Y:S02]  /*0ba0*/  IMAD R0, R9, R26.reuse, RZ ;  /* 0x0000001a09007224 */ /* 0x080fe400078e02ff */
[----:B------:R-:W2:Y:S01]  /*0bb0*/  LDC R11, c[0x0][0x608] ;  /* 0x00018200ff0b7b82 */ /* 0x000ea20000000800 */
[----:B------:R-:W-:-:S04]  /*0bc0*/  IMAD.WIDE.U32 R8, R5, R26, R16 ;  /* 0x0000001a05087225 */ /* 0x000fc800078e0010 */
[----:B------:R-:W-:-:S03]  /*0bd0*/  IMAD R5, R5, R27, R0 ;  /* 0x0000001b05057224 */ /* 0x000fc600078e0200 */
[----:B------:R-:W3:Y:S01]  /*0be0*/  LDC R12, c[0x0][0x658] ;  /* 0x00019600ff0c7b82 */ /* 0x000ee20000000800 */
[----:B0-----:R-:W-:Y:S01]  /*0bf0*/  ISETP.NE.U32.AND P0, PT, R24, RZ, PT ;  /* 0x000000ff1800720c */ /* 0x001fe20003f05070 */
[----:B------:R-:W-:Y:S02]  /*0c00*/  IMAD.IADD R5, R9, 0x1, R5 ;  /* 0x0000000109057824 */ /* 0x000fe400078e0205 */
[----:B------:R-:W-:Y:S01]  /*0c10*/  IMAD.MOV.U32 R9, RZ, RZ, -0x1 ;  /* 0xffffffffff097424 */ /* 0x000fe200078e00ff */
[----:B------:R-:W-:-:S03]  /*0c20*/  ISETP.NE.AND.EX P0, PT, R25, RZ, PT, P0 ;  /* 0x000000ff1900720c */ /* 0x000fc60003f05300 */
[----:B------:R-:W0:Y:S01]  /*0c30*/  LDC R15, c[0x0][0x600] ;  /* 0x00018000ff0f7b82 */ /* 0x000e220000000800 */
[-CC-:B-1----:R-:W-:Y:S02]  /*0c40*/  SHF.R.U64 R13, R8, R6.reuse, R5.reuse ;  /* 0x00000006080d7219 */ /* 0x182fe40000001205 */
[----:B------:R-:W-:-:S05]  /*0c50*/  SHF.R.U32.HI R0, RZ, R6, R5 ;  /* 0x00000006ff007219 */ /* 0x000fca0000011605 */
[----:B------:R-:W1:Y:S01]  /*0c60*/  LDC R14, c[0x0][0x648] ;  /* 0x00019200ff0e7b82 */ /* 0x000e620000000800 */
[-CC-:B--2---:R-:W-:Y:S02]  /*0c70*/  SHF.R.U64 R27, R13, R11.reuse, R0.reuse ;  /* 0x0000000b0d1b7219 */ /* 0x184fe40000001200 */
[----:B------:R-:W-:-:S05]  /*0c80*/  SHF.R.U32.HI R5, RZ, R11, R0 ;  /* 0x0000000bff057219 */ /* 0x000fca0000011600 */
[----:B------:R-:W2:Y:S01]  /*0c90*/  LDC R20, c[0x0][0x638] ;  /* 0x00018e00ff147b82 */ /* 0x000ea20000000800 */
[-CC-:B---3--:R-:W-:Y:S02]  /*0ca0*/  SHF.R.U64 R28, R27, R12.reuse, R5.reuse ;  /* 0x0000000c1b1c7219 */ /* 0x188fe40000001205 */
[-C--:B------:R-:W-:Y:S02]  /*0cb0*/  SHF.L.U32 R0, R9, R12.reuse, RZ ;  /* 0x0000000c09007219 */ /* 0x080fe400000006ff */
[----:B------:R-:W-:Y:S01]  /*0cc0*/  SHF.R.U32.HI R5, RZ, R12, R5 ;  /* 0x0000000cff057219 */ /* 0x000fe20000011605 */
[----:B------:R-:W-:Y:S01]  /*0cd0*/  IMAD.MOV.U32 R4, RZ, RZ, R28 ;  /* 0x000000ffff047224 */ /* 0x000fe200078e001c */
[----:B------:R-:W-:Y:S01]  /*0ce0*/  LOP3.LUT R10, RZ, R0, RZ, 0x33, !PT ;  /* 0x00000000ff0a7212 */ /* 0x000fe200078e33ff */
[----:B------:R-:W3:Y:S01]  /*0cf0*/  LDC R26, c[0x0][0x610] ;  /* 0x00018400ff1a7b82 */ /* 0x000ee20000000800 */
[----:B------:R-:W-:Y:S05]  /*0d00*/  @!P0 BRA `(.L_x_10) ;  /* 0x0000000000288947 */ /* 0x000fea0003800000 */
[----:B------:R-:W4:Y:S02]  /*0d10*/  LDC R9, c[0x0][0x64c] ;  /* 0x00019300ff097b82 */ /* 0x000f240000000800 */
[----:B----4-:R-:W-:-:S05]  /*0d20*/  IADD3 R9, P0, R28, R9, RZ ;  /* 0x000000091c097210 */ /* 0x010fca0007f1e0ff */
        /* <DEDUP_REMOVED lines=8> */
.L_x_10:
[----:B-1----:R-:W-:Y:S01]  /*0db0*/  SHF.R.U64 R4, R4, R14, R5 ;  /* 0x0000000e04047219 */ /* 0x002fe20000001205 */
[----:B0-----:R-:W-:Y:S01]  /*0dc0*/  VIADD R6, R15, 0xffffffff ;  /* 0xffffffff0f067836 */ /* 0x001fe20000000000 */
[----:B------:R-:W-:Y:S02]  /*0dd0*/  SHF.L.U32 R0, R21, R12, RZ ;  /* 0x0000000c15007219 */ /* 0x000fe400000006ff */
[----:B------:R-:W-:Y:S01]  /*0de0*/  LOP3.LUT R5, R27, R10, RZ, 0xc0, !PT ;  /* 0x0000000a1b057212 */ /* 0x000fe200078ec0ff */
[----:B------:R-:W-:Y:S01]  /*0df0*/  IMAD.MOV R7, RZ, RZ, -R4 ;  /* 0x000000ffff077224 */ /* 0x000fe200078e0a04 */
[----:B------:R-:W-:Y:S02]  /*0e00*/  SEL R3, R3, R30, !P1 ;  /* 0x0000001e03037207 */ /* 0x000fe40004800000 */
[----:B------:R-:W-:Y:S01]  /*0e10*/  LOP3.LUT R6, R13, R6, RZ, 0xc0, !PT ;  /* 0x000000060d067212 */ /* 0x000fe200078ec0ff */
[----:B------:R-:W-:Y:S02]  /*0e20*/  IMAD R4, R0, R4, R5 ;  /* 0x0000000400047224 */ /* 0x000fe400078e0205 */
[----:B--2---:R-:W-:-:S02]  /*0e30*/  IMAD R0, R7, R20, R28 ;  /* 0x0000001407007224 */ /* 0x004fc400078e021c */
[----:B---3--:R-:W-:Y:S02]  /*0e40*/  IMAD R3, R4, R26, R3 ;  /* 0x0000001a04037224 */ /* 0x008fe400078e0203 */
[----:B------:R-:W-:Y:S02]  /*0e50*/  IMAD R92, R0, R15, R6 ;  /* 0x0000000f005c7224 */ /* 0x000fe400078e0206 */
[----:B------:R-:W-:-:S03]  /*0e60*/  IMAD.MOV.U32 R4, RZ, RZ, 0x1 ;  /* 0x00000001ff047424 */ /* 0x000fc600078e00ff */
[----:B------:R-:W-:Y:S02]  /*0e70*/  SEL R93, R92, R3, !P1 ;  /* 0x000000035c5d7207 */ /* 0x000fe40004800000 */
[----:B------:R-:W-:Y:S02]  /*0e80*/  PRMT R0, R4, 0x7610, R0 ;  /* 0x0000761004007816 */ /* 0x000fe40000000000 */
[----:B------:R-:W-:-:S07]  /*0e90*/  SEL R92, R3, R92, !P1 ;  /* 0x0000005c035c7207 */ /* 0x000fce0004800000 */
.L_x_8:
[----:B------:R-:W-:-:S08]  /*0ea0*/  NOP ;  /* 0x0000000000007918 */ /* 0x000fd00000000000 */
[----:B------:R-:W0:Y:S02]  /*0eb0*/  USETMAXREG.TRY_ALLOC.CTAPOOL UP0, 0xe8 ;  /* 0x000000e8000079c8 */ /* 0x000e240008000600 */
[----:B0-----:R-:W-:-:S13]  /*0ec0*/  PLOP3.LUT P0, PT, PT, PT, UP0, 0x80, 0x0 ;  /* 0x000000000000781c */ /* 0x001fda0003f0f008 */
[----:B------:R-:W-:Y:S05]  /*0ed0*/  @!P0 BRA `(.L_x_8) ;  /* 0xfffffffc00f08947 */ /* 0x000fea000383ffff */
[----:B------:R-:W-:Y:S01]  /*0ee0*/  ULDC.64 UR4, c[0x0][0x598] ;  /* 0x0001660000047ab9 */ /* 0x000fe20000000a00 */
[----:B------:R-:W-:Y:S01]  /*0ef0*/  ULDC.64 UR36, c[0x0][0x208] ;  /* 0x0000820000247ab9 */ /* 0x000fe20000000a00 */
[----:B------:R-:W-:-:S04]  /*0f00*/  ISETP.NE.U32.AND P0, PT, RZ, UR4, PT ;  /* 0x00000004ff007c0c */ /* 0x000fc8000bf05070 */
[----:B------:R-:W-:-:S13]  /*0f10*/  ISETP.NE.AND.EX P0, PT, RZ, UR5, PT, P0 ;  /* 0x00000005ff007c0c */ /* 0x000fda000bf05300 */
[----:B------:R-:W-:Y:S05]  /*0f20*/  @!P0 BRA `(.L_x_11) ;  /* 0x00000000001c8947 */ /* 0x000fea0003800000 */
[----:B------:R-:W0:Y:S02]  /*0f30*/  LDC.64 R4, c[0x0][0x598] ;  /* 0x00016600ff047b82 */ /* 0x000e240000000a00 */
[----:B0-----:R-:W2:Y:S02]  /*0f40*/  LDG.E.64 R4, desc[UR36][R4.64] ;  /* 0x0000002404047981 */ /* 0x001ea4000c1e1b00 */
[----:B--2---:R-:W-:-:S04]  /*0f50*/  ISETP.NE.U32.AND P0, PT, R4, RZ, PT ;  /* 0x000000ff0400720c */ /* 0x004fc80003f05070 */
[----:B------:R-:W-:-:S13]  /*0f60*/  ISETP.NE.AND.EX P0, PT, R5, RZ, PT, P0 ;  /* 0x000000ff0500720c */ /* 0x000fda0003f05300 */
[----:B------:R-:W-:Y:S05]  /*0f70*/  @!P0 BRA `(.L_x_11) ;  /* 0x0000000000088947 */ /* 0x000fea0003800000 */
[----:B------:R0:W5:Y:S01]  /*0f80*/  LD.E R89, desc[UR36][R4.64] ;  /* 0x0000002404597980 */ /* 0x000162000c101900 */
[----:B------:R-:W-:Y:S05]  /*0f90*/  BRA `(.L_x_12) ;  /* 0x0000000000247947 */ /* 0x000fea0003800000 */
.L_x_11:
[----:B------:R-:W-:Y:S02]  /*0fa0*/  ULDC.64 UR4, c[0x0][0x588] ;  /* 0x0001620000047ab9 */ /* 0x000fe40000000a00 */
[----:B------:R-:W-:-:S04]  /*0fb0*/  ISETP.NE.U32.AND P0, PT, RZ, UR4, PT ;  /* 0x00000004ff007c0c */ /* 0x000fc8000bf05070 */
[----:B------:R-:W-:-:S13]  /*0fc0*/  ISETP.NE.AND.EX P0, PT, RZ, UR5, PT, P0 ;  /* 0x00000005ff007c0c */ /* 0x000fda000bf05300 */
[----:B------:R-:W-:Y:S05]  /*0fd0*/  @!P0 BRA `(.L_x_13) ;  /* 0x00000000000c8947 */ /* 0x000fea0003800000 */
[----:B------:R-:W0:Y:S02]  /*0fe0*/  LDC.64 R4, c[0x0][0x588] ;  /* 0x00016200ff047b82 */ /* 0x000e240000000a00 */
[----:B0-----:R1:W5:Y:S01]  /*0ff0*/  LDG.E R89, desc[UR36][R4.64] ;  /* 0x0000002404597981 */ /* 0x001362000c1e1900 */
[----:B------:R-:W-:Y:S05]  /*1000*/  BRA `(.L_x_12) ;  /* 0x0000000000087947 */ /* 0x000fea0003800000 */
.L_x_13:
[----:B------:R-:W-:Y:S02]  /*1010*/  ULDC UR4, c[0x0][0x580] ;  /* 0x0001600000047ab9 */ /* 0x000fe40000000800 */
[----:B------:R-:W-:-:S07]  /*1020*/  IMAD.U32 R89, RZ, RZ, UR4 ;  /* 0x00000004ff597e24 */ /* 0x000fce000f8e00ff */
.L_x_12:
[----:B------:R-:W-:Y:S02]  /*1030*/  ULDC.64 UR4, c[0x0][0x5a0] ;  /* 0x0001680000047ab9 */ /* 0x000fe40000000a00 */
[----:B------:R-:W-:-:S04]  /*1040*/  ISETP.NE.U32.AND P0, PT, RZ, UR4, PT ;  /* 0x00000004ff007c0c */ /* 0x000fc8000bf05070 */
[----:B------:R-:W-:-:S13]  /*1050*/  ISETP.NE.AND.EX P0, PT, RZ, UR5, PT, P0 ;  /* 0x00000005ff007c0c */ /* 0x000fda000bf05300 */
[----:B------:R-:W-:Y:S05]  /*1060*/  @!P0 BRA `(.L_x_14) ;  /* 0x00000000001c8947 */ /* 0x000fea0003800000 */
[----:B01----:R-:W0:Y:S02]  /*1070*/  LDC.64 R4, c[0x0][0x5a0] ;  /* 0x00016800ff047b82 */ /* 0x003e240000000a00 */
[----:B0-----:R-:W2:Y:S02]  /*1080*/  LDG.E.64 R4, desc[UR36][R4.64] ;  /* 0x0000002404047981 */ /* 0x001ea4000c1e1b00 */
[----:B--2---:R-:W-:-:S04]  /*1090*/  ISETP.NE.U32.AND P0, PT, R4, RZ, PT ;  /* 0x000000ff0400720c */ /* 0x004fc80003f05070 */
[----:B------:R-:W-:-:S13]  /*10a0*/  ISETP.NE.AND.EX P0, PT, R5, RZ, PT, P0 ;  /* 0x000000ff0500720c */ /* 0x000fda0003f05300 */
[----:B------:R-:W-:Y:S05]  /*10b0*/  @!P0 BRA `(.L_x_14) ;  /* 0x0000000000088947 */ /* 0x000fea0003800000 */
[----:B------:R0:W5:Y:S01]  /*10c0*/  LD.E R90, desc[UR36][R4.64] ;  /* 0x00000024045a7980 */ /* 0x000162000c101900 */
[----:B------:R-:W-:Y:S05]  /*10d0*/  BRA `(.L_x_15) ;  /* 0x0000000000247947 */ /* 0x000fea0003800000 */
.L_x_14:
[----:B------:R-:W-:Y:S02]  /*10e0*/  ULDC.64 UR4, c[0x0][0x590] ;  /* 0x0001640000047ab9 */ /* 0x000fe40000000a00 */
[----:B------:R-:W-:-:S04]  /*10f0*/  ISETP.NE.U32.AND P0, PT, RZ, UR4, PT ;  /* 0x00000004ff007c0c */ /* 0x000fc8000bf05070 */
[----:B------:R-:W-:-:S13]  /*1100*/  ISETP.NE.AND.EX P0, PT, RZ, UR5, PT, P0 ;  /* 0x00000005ff007c0c */ /* 0x000fda000bf05300 */
[----:B------:R-:W-:Y:S05]  /*1110*/  @!P0 BRA `(.L_x_16) ;  /* 0x00000000000c8947 */ /* 0x000fea0003800000 */
[----:B------:R-:W2:Y:S02]  /*1120*/  LDC.64 R90, c[0x0][0x590] ;  /* 0x00016400ff5a7b82 */ /* 0x000ea40000000a00 */
[----:B--2---:R2:W5:Y:S01]  /*1130*/  LDG.E R90, desc[UR36][R90.64] ;  /* 0x000000245a5a7981 */ /* 0x004562000c1e1900 */
[----:B------:R-:W-:Y:S05]  /*1140*/  BRA `(.L_x_15) ;  /* 0x0000000000087947 */ /* 0x000fea0003800000 */
.L_x_16:
[----:B------:R-:W-:Y:S02]  /*1150*/  ULDC UR4, c[0x0][0x584] ;  /* 0x0001610000047ab9 */ /* 0x000fe40000000800 */
[----:B------:R-:W-:-:S07]  /*1160*/  IMAD.U32 R90, RZ, RZ, UR4 ;  /* 0x00000004ff5a7e24 */ /* 0x000fce000f8e00ff */
.L_x_15:
[----:B------:R-:W-:-:S13]  /*1170*/  LOP3.LUT P0, RZ, R0, 0xff, RZ, 0xc0, !PT ;  /* 0x000000ff00ff7812 */ /* 0x000fda000780c0ff */
[----:B------:R-:W-:Y:S05]  /*1180*/  @!P0 EXIT ;  /* 0x000000000000894d */ /* 0x000fea0003800000 */
[----:B------:R-:W-:Y:S01]  /*1190*/  ULDC UR4, c[0x0][0x28c] ;  /* 0x0000a30000047ab9 */ /* 0x000fe20000000800 */
[----:B------:R-:W-:Y:S01]  /*11a0*/  UMOV UR38, URZ ;  /* 0x0000003f00267c82 */ /* 0x000fe20008000000 */
[----:B------:R-:W-:Y:S01]  /*11b0*/  UIADD3 UR4, UR4, 0x1f, URZ ;  /* 0x0000001f04047890 */ /* 0x000fe2000fffe03f */
[----:B------:R-:W-:-:S03]  /*11c0*/  UMOV UR39, URZ ;  /* 0x0000003f00277c82 */ /* 0x000fc60008000000 */
[----:B------:R-:W-:-:S04]  /*11d0*/  USHF.R.S32.HI UR5, URZ, 0x1f, UR4 ;  /* 0x0000001f3f057899 */ /* 0x000fc80008011404 */
[----:B------:R-:W-:-:S04]  /*11e0*/  ULEA.HI UR5, UR5, UR4, URZ, 0x5 ;  /* 0x0000000405057291 */ /* 0x000fc8000f8f283f */
[----:B------:R-:W-:-:S12]  /*11f0*/  USHF.R.S32.HI UR40, URZ, 0x5, UR5 ;  /* 0x000000053f287899 */ /* 0x000fd80008011405 */
.L_x_168:
[----:B------:R-:W-:Y:S01]  /*1200*/  LOP3.LUT R0, R18, 0x80, RZ, 0xc0, !PT ;  /* 0x0000008012007812 */ /* 0x000fe200078ec0ff */
[----:B------:R-:W3:Y:S01]  /*1210*/  S2UR UR7, SR_CgaCtaId ;  /* 0x00000000000779c3 */ /* 0x000ee20000008800 */
[----:B------:R-:W-:Y:S02]  /*1220*/  UMOV UR6, 0x400 ;  /* 0x0000040000067882 */ /* 0x000fe40000000000 */
[----:B------:R-:W-:-:S06]  /*1230*/  SHF.R.U32.HI R0, RZ, 0x7, R0 ;  /* 0x00000007ff007819 */ /* 0x000fcc0000011600 */
[----:B----4-:R-:W4:Y:S01]  /*1240*/  SHFL.IDX PT, R0, R0, RZ, 0x1f ;  /* 0x00001fff00007589 */ /* 0x010f2200000e0000 */
[----:B---3--:R-:W-:Y:S01]  /*1250*/  ULEA UR6, UR7, UR6, 0x18 ;  /* 0x0000000607067291 */ /* 0x008fe2000f8ec03f */
[----:B----4-:R-:W-:-:S13]  /*1260*/  R2UR UR4, R0 ;  /* 0x00000000000472ca */ /* 0x010fda00000e0000 */
[----:B------:R-:W-:-:S04]  /*1270*/  ULEA.HI UR5, UR4, UR4, URZ, 0x1 ;  /* 0x0000000404057291 */ /* 0x000fc8000f8f083f */
[----:B------:R-:W-:-:S04]  /*1280*/  ULOP3.LUT UR5, UR5, 0x1ffffe, URZ, 0xc0, !UPT ;  /* 0x001ffffe05057892 */ /* 0x000fc8000f8ec03f */
[----:B------:R-:W-:-:S03]  /*1290*/  UIADD3 UR5, UR4, -UR5, URZ ;  /* 0x8000000504057290 */ /* 0x000fc6000fffe03f */
[----:B------:R-:W-:Y:S01]  /*12a0*/  ULDC UR4, c[0x0][0x28c] ;  /* 0x0000a30000047ab9 */ /* 0x000fe20000000800 */
[----:B------:R-:W-:Y:S01]  /*12b0*/  ULEA UR5, UR5, UR6, 0xb ;  /* 0x0000000605057291 */ /* 0x000fe2000f8e583f */
[----:B------:R-:W-:-:S03]  /*12c0*/  ISETP.LT.AND P0, PT, RZ, UR4, PT ;  /* 0x00000004ff007c0c */ /* 0x000fc6000bf01270 */
[----:B------:R-:W-:-:S04]  /*12d0*/  UIADD3 UR5, UR5, 0x100, URZ ;  /* 0x0000010005057890 */ /* 0x000fc8000fffe03f */
[----:B------:R-:W-:-:S04]  /*12e0*/  USHF.R.U32.HI UR5, URZ, 0x4, UR5 ;  /* 0x000000043f057899 */ /* 0x000fc80008011605 */
[----:B------:R-:W-:-:S04]  /*12f0*/  ULOP3.LUT UR5, UR5, 0x3fff, URZ, 0xc0, !UPT ;  /* 0x00003fff05057892 */ /* 0x000fc8000f8ec03f */
[----:B------:R-:W-:Y:S01]  /*1300*/  ULOP3.LUT UR41, UR5, 0x10000, URZ, 0xfc, !UPT ;  /* 0x0001000005297892 */ /* 0x000fe2000f8efc3f */
[----:B01----:R-:W-:Y:S11]  /*1310*/  @P0 BRA `(.L_x_17) ;  /* 0x0000000000400947 */ /* 0x003ff60003800000 */
[----:B------:R-:W-:Y:S01]  /*1320*/  MOV R0, 0x0 ;  /* 0x0000000000007802 */ /* 0x000fe20000000f00 */
[----:B------:R-:W-:Y:S01]  /*1330*/  ULDC.64 UR4, c[0x4][0x68] ;  /* 0x01001a0000047ab9 */ /* 0x000fe20000000a00 */
[----:B------:R-:W-:Y:S01]  /*1340*/  ULDC.64 UR6, c[0x4][0x8] ;  /* 0x0100020000067ab9 */ /* 0x000fe20000000a00 */
[----:B01----:R-:W-:Y:S01]  /*1350*/  IMAD.U32 R4, RZ, RZ, UR4 ;  /* 0x00000004ff047e24 */ /* 0x003fe2000f8e00ff */
[----:B------:R0:W1:Y:S01]  /*1360*/  LDC.64 R14, c[0x4][R0] ;  /* 0x01000000000e7b82 */ /* 0x0000620000000a00 */
[----:B------:R-:W-:Y:S01]  /*1370*/  IMAD.U32 R5, RZ, RZ, UR5 ;  /* 0x00000005ff057e24 */ /* 0x000fe2000f8e00ff */
[----:B------:R-:W-:Y:S01]  /*1380*/  ULDC.64 UR4, c[0x4][0x70] ;  /* 0x01001c0000047ab9 */ /* 0x000fe20000000a00 */
[----:B------:R-:W-:Y:S02]  /*1390*/  IMAD.U32 R10, RZ, RZ, UR6 ;  /* 0x00000006ff0a7e24 */ /* 0x000fe4000f8e00ff */
[----:B------:R-:W-:Y:S02]  /*13a0*/  IMAD.U32 R6, RZ, RZ, UR4 ;  /* 0x00000004ff067e24 */ /* 0x000fe4000f8e00ff */
[----:B------:R-:W-:-:S02]  /*13b0*/  IMAD.U32 R7, RZ, RZ, UR5 ;  /* 0x00000005ff077e24 */ /* 0x000fc4000f8e00ff */
[----:B------:R-:W-:Y:S02]  /*13c0*/  IMAD.U32 R11, RZ, RZ, UR7 ;  /* 0x00000007ff0b7e24 */ /* 0x000fe4000f8e00ff */
[----:B------:R-:W-:Y:S02]  /*13d0*/  IMAD.MOV.U32 R8, RZ, RZ, 0x1e1 ;  /* 0x000001e1ff087424 */ /* 0x000fe400078e00ff */
[----:B------:R-:W-:Y:S02]  /*13e0*/  IMAD.MOV.U32 R12, RZ, RZ, 0x1 ;  /* 0x00000001ff0c7424 */ /* 0x000fe400078e00ff */
[----:B0-----:R-:W-:-:S07]  /*13f0*/  IMAD.MOV.U32 R13, RZ, RZ, RZ ;  /* 0x000000ffff0d7224 */ /* 0x001fce00078e00ff */
[----:B------:R-:W-:-:S07]  /*1400*/  LEPC R20, `(.L_x_17) ;  /* 0x000000001014794e */ /* 0x000fce0000000000 */
[----:B-12--5:R-:W-:Y:S05]  /*1410*/  CALL.ABS.NOINC R14 ;  /* 0x000000000e007343 */ /* 0x026fea0003c00000 */
.L_x_17:
[----:B------:R-:W-:-:S04]  /*1420*/  LOP3.LUT R0, R19, 0x1, RZ, 0xfc, !PT ;  /* 0x0000000113007812 */ /* 0x000fc800078efcff */
[----:B------:R-:W-:-:S13]  /*1430*/  ISETP.NE.AND P0, PT, R0, 0x3, PT ;  /* 0x000000030000780c */ /* 0x000fda0003f05270 */
[----:B------:R-:W-:Y:S05]  /*1440*/  @!P0 BRA `(.L_x_18) ;  /* 0x0000000000048947 */ /* 0x000fea0003800000 */
[----:B------:R-:W-:Y:S01]  /*1450*/  BPT.TRAP 0x1 ;  /* 0x000000040000795c */ /* 0x000fe20000300000 */
.L_x_18:
[----:B------:R-:W3:Y:S01]  /*1460*/  S2UR UR5, SR_CgaCtaId ;  /* 0x00000000000579c3 */ /* 0x000ee20000008800 */
[----:B------:R-:W-:Y:S01]  /*1470*/  UMOV UR4, 0x400 ;  /* 0x0000040000047882 */ /* 0x000fe20000000000 */
[----:B------:R-:W-:Y:S02]  /*1480*/  IMAD.U32 R0, RZ, RZ, UR38 ;  /* 0x00000026ff007e24 */ /* 0x000fe4000f8e00ff */
[----:B------:R-:W-:-:S03]  /*1490*/  IMAD.U32 R3, RZ, RZ, UR39 ;  /* 0x00000027ff037e24 */ /* 0x000fc6000f8e00ff */
[----:B------:R-:W-:Y:S01]  /*14a0*/  SHF.L.U32 R0, R0, 0x1f, RZ ;  /* 0x0000001f00007819 */ /* 0x000fe200000006ff */
[----:B---3--:R-:W-:-:S06]  /*14b0*/  ULEA UR4, UR5, UR4, 0x18 ;  /* 0x0000000405047291 */ /* 0x008fcc000f8ec03f */
[----:B------:R-:W-:-:S04]  /*14c0*/  IMAD.U32 R6, RZ, RZ, UR4 ;  /* 0x00000004ff067e24 */ /* 0x000fc8000f8e00ff */
[----:B------:R-:W-:-:S04]  /*14d0*/  IMAD R3, R3, 0x8, R6 ;  /* 0x0000000803037824 */ /* 0x000fc800078e0206 */
[----:B------:R3:W4:Y:S01]  /*14e0*/  SYNCS.PHASECHK.TRANS64.TRYWAIT P1, [R3+URZ], R0 ;  /* 0x00000000030075a7 */ /* 0x000722000802017f */
[----:B------:R-:W-:Y:S05]  /*14f0*/  @!P0 BRA `(.L_x_19) ;  /* 0x0000000000048947 */ /* 0x000fea0003800000 */
[----:B------:R-:W-:Y:S01]  /*1500*/  BPT.TRAP 0x1 ;  /* 0x000000040000795c */ /* 0x000fe20000300000 */
.L_x_19:
[----:B----4-:R-:W-:Y:S05]  /*1510*/  @P1 BRA `(.L_x_20) ;  /* 0x0000000000081947 */ /* 0x010fea0003800000 */
[----:B------:R-:W4:Y:S02]  /*1520*/  SYNCS.PHASECHK.TRANS64.TRYWAIT P1, [R3+URZ], R0 ;  /* 0x00000000030075a7 */ /* 0x000f24000802017f */
[----:B----4-:R-:W-:Y:S05]  /*1530*/  @!P1 BRA `(.L_x_21) ;  /* 0x0000005800b09947 */ /* 0x010fea0003800000 */
.L_x_20:
[----:B------:R-:W-:-:S04]  /*1540*/  UISETP.LT.AND UP0, UPT, UR40, 0x1, UPT ;  /* 0x000000012800788c */ /* 0x000fc8000bf01270 */
[----:B------:R-:W-:-:S06]  /*1550*/  USEL UR4, UR40, 0x1, UP0 ;  /* 0x0000000128047887 */ /* 0x000fcc0008000000 */
[----:B---34-:R-:W-:Y:S01]  /*1560*/  IMAD.U32 R0, RZ, RZ, UR4 ;  /* 0x00000004ff007e24 */ /* 0x018fe2000f8e00ff */
[----:B------:R-:W-:Y:S05]  /*1570*/  WARPSYNC.ALL ;  /* 0x0000000000007948 */ /* 0x000fea0003800000 */
[----:B------:R-:W-:-:S04]  /*1580*/  IADD3 R0, -R0, UR40, RZ ;  /* 0x0000002800007c10 */ /* 0x000fc8000fffe1ff */
[----:B------:R-:W-:Y:S02]  /*1590*/  ISETP.GE.AND P1, PT, R0, 0x1, PT ;  /* 0x000000010000780c */ /* 0x000fe40003f26270 */
[----:B------:R-:W-:Y:S01]  /*15a0*/  R2UR UR4, R6 ;  /* 0x00000000060472ca */ /* 0x000fe200000e0000 */
[----:B------:R-:W-:Y:S01]  /*15b0*/  WARPGROUP.ARRIVE ;  /* 0x00000000000079c5 */ /* 0x000fe20000000000 */
[----:B------:R-:W-:Y:S01]  /*15c0*/  UMOV UR5, 0xc0000010 ;  /* 0xc000001000057882 */ /* 0x000fe20000000000 */
[----:B------:R-:W-:-:S10]  /*15d0*/  UMOV UR7, 0xc0000010 ;  /* 0xc000001000077882 */ /* 0x000fd40000000000 */
[----:B------:R-:W-:-:S04]  /*15e0*/  UIADD3 UR4, UR4, 0xa100, URZ ;  /* 0x0000a10004047890 */ /* 0x000fc8000fffe03f */
[----:B------:R-:W-:-:S04]  /*15f0*/  USHF.R.U32.HI UR4, URZ, 0x4, UR4 ;  /* 0x000000043f047899 */ /* 0x000fc80008011604 */
[----:B------:R-:W-:-:S04]  /*1600*/  ULOP3.LUT UR4, UR4, 0x3fff, URZ, 0xc0, !UPT ;  /* 0x00003fff04047892 */ /* 0x000fc8000f8ec03f */
[----:B------:R-:W-:Y:S02]  /*1610*/  ULOP3.LUT UR10, UR4, 0x10000, URZ, 0xfc, !UPT ;  /* 0x00010000040a7892 */ /* 0x000fe4000f8efc3f */
[----:B------:R-:W-:Y:S02]  /*1620*/  ULEA UR4, UR39, UR41, 0x9 ;  /* 0x0000002927047291 */ /* 0x000fe4000f8e483f */
[----:B------:R-:W-:Y:S02]  /*1630*/  ULEA UR6, UR39, UR10, 0x7 ;  /* 0x0000000a27067291 */ /* 0x000fe4000f8e383f */
[----:B------:R-:W-:-:S07]  /*1640*/  UIADD3 UR8, UR4, 0x100, URZ ;  /* 0x0000010004087890 */ /* 0x000fce000fffe03f */
[----:B------:R-:W-:Y:S01]  /*1650*/  IGMMA.64x64x32.S8.S8 R56, gdesc[UR4], RZ, !UPT, gsb0 ;  /* 0x01e00000043879f1 */ /* 0x000fe2000c0410ff */
[----:B------:R-:W-:Y:S01]  /*1660*/  UMOV UR4, UR8 ;  /* 0x0000000800047c82 */ /* 0x000fe20008000000 */
[----:B------:R-:W-:Y:S01]  /*1670*/  UMOV UR5, 0xc0000010 ;  /* 0xc000001000057882 */ /* 0x000fe20000000000 */
[----:B------:R-:W-:Y:S02]  /*1680*/  WARPGROUP.DEPBAR.LE gsb0, 0x0 ;  /* 0x00008000000079c5 */ /* 0x000fe40000010000 */
[----:B------:R-:W-:-:S06]  /*1690*/  WARPGROUP.ARRIVE ;  /* 0x00000000000079c5 */ /* 0x000fcc0000000000 */
[----:B------:R-:W-:Y:S03]  /*16a0*/  IGMMA.64x64x32.S8.S8 R24, gdesc[UR4], RZ, !UPT, gsb0 ;  /* 0x01e00000041879f1 */ /* 0x000fe6000c0410ff */
[----:B------:R-:W-:Y:S02]  /*16b0*/  WARPGROUP.DEPBAR.LE gsb0, 0x0 ;  /* 0x00008000000079c5 */ /* 0x000fe40000010000 */
[----:B------:R-:W-:Y:S05]  /*16c0*/  @!P1 BRA `(.L_x_22) ;  /* 0x0000000000e09947 */ /* 0x000fea0003800000 */
[----:B------:R-:W-:Y:S02]  /*16d0*/  UIADD3 UR4, UR39, 0x1, URZ ;  /* 0x0000000127047890 */ /* 0x000fe4000fffe03f */
[----:B------:R-:W-:Y:S02]  /*16e0*/  IMAD.U32 R3, RZ, RZ, UR39 ;  /* 0x00000027ff037e24 */ /* 0x000fe4000f8e00ff */
[----:B------:R-:W-:-:S04]  /*16f0*/  UISETP.NE.AND UP0, UPT, UR4, 0x5, UPT ;  /* 0x000000050400788c */ /* 0x000fc8000bf05270 */
[----:B------:R-:W-:Y:S02]  /*1700*/  USEL UR5, URZ, 0x1, UP0 ;  /* 0x000000013f057887 */ /* 0x000fe40008000000 */
[----:B------:R-:W-:Y:S02]  /*1710*/  USEL UR8, UR4, URZ, UP0 ;  /* 0x0000003f04087287 */ /* 0x000fe40008000000 */
[----:B------:R-:W-:-:S06]  /*1720*/  ULOP3.LUT UR5, UR38, UR5, URZ, 0x3c, !UPT ;  /* 0x0000000526057292 */ /* 0x000fcc000f8e3c3f */
[----:B------:R-:W-:-:S07]  /*1730*/  IMAD.U32 R7, RZ, RZ, UR5 ;  /* 0x00000005ff077e24 */ /* 0x000fce000f8e00ff */
.L_x_29:
[----:B------:R-:W-:Y:S05]  /*1740*/  @!P0 BRA `(.L_x_23) ;  /* 0x0000000000048947 */ /* 0x000fea0003800000 */
[----:B------:R-:W-:Y:S01]  /*1750*/  BPT.TRAP 0x1 ;  /* 0x000000040000795c */ /* 0x000fe20000300000 */
.L_x_23:
[----:B------:R-:W3:Y:S01]  /*1760*/  S2UR UR5, SR_CgaCtaId ;  /* 0x00000000000579c3 */ /* 0x000ee20000008800 */
[----:B------:R-:W-:Y:S01]  /*1770*/  UMOV UR4, 0x400 ;  /* 0x0000040000047882 */ /* 0x000fe20000000000 */
[----:B01----:R-:W-:Y:S01]  /*1780*/  IMAD.U32 R5, RZ, RZ, UR8 ;  /* 0x00000008ff057e24 */ /* 0x003fe2000f8e00ff */
[----:B------:R-:W-:Y:S01]  /*1790*/  SHF.L.U32 R4, R7, 0x1f, RZ ;  /* 0x0000001f07047819 */ /* 0x000fe200000006ff */
[----:B---3--:R-:W-:-:S06]  /*17a0*/  ULEA UR4, UR5, UR4, 0x18 ;  /* 0x0000000405047291 */ /* 0x008fcc000f8ec03f */
[----:B------:R-:W-:-:S04]  /*17b0*/  IMAD.U32 R6, RZ, RZ, UR4 ;  /* 0x00000004ff067e24 */ /* 0x000fc8000f8e00ff */
[----:B------:R-:W-:-:S04]  /*17c0*/  IMAD R5, R5, 0x8, R6 ;  /* 0x0000000805057824 */ /* 0x000fc800078e0206 */
[----:B------:R0:W1:Y:S01]  /*17d0*/  SYNCS.PHASECHK.TRANS64.TRYWAIT P1, [R5+URZ], R4 ;  /* 0x00000004050075a7 */ /* 0x000062000802017f */
[----:B------:R-:W-:Y:S05]  /*17e0*/  @!P0 BRA `(.L_x_24) ;  /* 0x0000000000048947 */ /* 0x000fea0003800000 */
[----:B------:R-:W-:Y:S01]  /*17f0*/  BPT.TRAP 0x1 ;  /* 0x000000040000795c */ /* 0x000fe20000300000 */
.L_x_24:
[----:B-1----:R-:W-:Y:S05]  /*1800*/  @P1 BRA `(.L_x_25) ;  /* 0x0000000000081947 */ /* 0x002fea0003800000 */
[----:B------:R-:W1:Y:S02]  /*1810*/  SYNCS.PHASECHK.TRANS64.TRYWAIT P1, [R5+URZ], R4 ;  /* 0x00000004050075a7 */ /* 0x000e64000802017f */
[----:B-1----:R-:W-:Y:S05]  /*1820*/  @!P1 BRA `(.L_x_26) ;  /* 0x0000005800089947 */ /* 0x002fea0003800000 */
.L_x_25:
[----:B------:R-:W-:Y:S01]  /*1830*/  ULEA UR6, UR8, UR10, 0x7 ;  /* 0x0000000a08067291 */ /* 0x000fe2000f8e383f */
[----:B------:R-:W-:Y:S01]  /*1840*/  WARPGROUP.ARRIVE ;  /* 0x00000000000079c5 */ /* 0x000fe20000000000 */
[----:B------:R-:W-:Y:S01]  /*1850*/  ULEA UR4, UR8, UR41, 0x9 ;  /* 0x0000002908047291 */ /* 0x000fe2000f8e483f */
[----:B------:R-:W-:Y:S01]  /*1860*/  UMOV UR7, 0xc0000010 ;  /* 0xc000001000077882 */ /* 0x000fe20000000000 */
[----:B------:R-:W-:Y:S02]  /*1870*/  UMOV UR5, 0xc0000010 ;  /* 0xc000001000057882 */ /* 0x000fe40000000000 */
[----:B------:R-:W-:-:S05]  /*1880*/  UIADD3 UR9, UR4, 0x100, URZ ;  /* 0x0000010004097890 */ /* 0x000fca000fffe03f */
[----:B------:R-:W-:Y:S01]  /*1890*/  IGMMA.64x64x32.S8.S8 R56, gdesc[UR4], R56, gsb0 ;  /* 0x01e00000043879f1 */ /* 0x000fe20008041038 */
[----:B------:R-:W-:Y:S01]  /*18a0*/  UMOV UR5, 0xc0000010 ;  /* 0xc000001000057882 */ /* 0x000fe20000000000 */
[----:B------:R-:W-:Y:S01]  /*18b0*/  UMOV UR4, UR9 ;  /* 0x0000000900047c82 */ /* 0x000fe20008000000 */
[----:B------:R-:W-:Y:S02]  /*18c0*/  WARPGROUP.DEPBAR.LE gsb0, 0x0 ;  /* 0x00008000000079c5 */ /* 0x000fe40000010000 */
[----:B------:R-:W-:-:S06]  /*18d0*/  WARPGROUP.ARRIVE ;  /* 0x00000000000079c5 */ /* 0x000fcc0000000000 */
[----:B------:R-:W-:Y:S03]  /*18e0*/  IGMMA.64x64x32.S8.S8 R24, gdesc[UR4], R24, gsb0 ;  /* 0x01e00000041879f1 */ /* 0x000fe60008041018 */
[----:B------:R-:W-:Y:S02]  /*18f0*/  WARPGROUP.DEPBAR.LE gsb0, 0x0 ;  /* 0x00008000000079c5 */ /* 0x000fe40000010000 */
[----:B------:R-:W-:Y:S05]  /*1900*/  @!P0 BRA `(.L_x_27) ;  /* 0x0000000000048947 */ /* 0x000fea0003800000 */
[----:B------:R-:W-:Y:S01]  /*1910*/  BPT.TRAP 0x1 ;  /* 0x000000040000795c */ /* 0x000fe20000300000 */
.L_x_27:
[----:B------:R-:W-:-:S13]  /*1920*/  ISETP.NE.AND P1, PT, R23, RZ, PT ;  /* 0x000000ff1700720c */ /* 0x000fda0003f25270 */
[----:B01----:R-:W-:-:S04]  /*1930*/  @P1 IMAD R4, R3, 0x8, R6 ;  /* 0x0000000803041824 */ /* 0x003fc800078e0206 */
[----:B------:R-:W-:-:S05]  /*1940*/  @P1 VIADD R5, R4, 0x28 ;  /* 0x0000002804051836 */ /* 0x000fca0000000000 */
[----:B------:R-:W-:-:S04]  /*1950*/  @P1 PRMT R5, R22, 0x654, R5 ;  /* 0x0000065416051816 */ /* 0x000fc80000000005 */
[----:B------:R0:W-:Y:S01]  /*1960*/  @P1 SYNCS.ARRIVE.TRANS64.RED.A1T0 RZ, [R5+URZ], RZ ;  /* 0x000000ff05ff19a7 */ /* 0x0001e2000810043f */
[----:B------:R-:W-:-:S13]  /*1970*/  ISETP.GT.U32.AND P1, PT, R19, 0x1, PT ;  /* 0x000000011300780c */ /* 0x000fda0003f24070 */
[----:B0-----:R-:W-:Y:S05]  /*1980*/  @P1 BRA `(.L_x_28) ;  /* 0x0000000000041947 */ /* 0x001fea0003800000 */
[----:B------:R-:W-:Y:S01]  /*1990*/  BPT.TRAP 0x1 ;  /* 0x000000040000795c */ /* 0x000fe20000300000 */
.L_x_28:
[----:B------:R-:W-:Y:S01]  /*19a0*/  UIADD3 UR8, UR8, 0x1, URZ ;  /* 0x0000000108087890 */ /* 0x000fe2000fffe03f */
[C---:B------:R-:W-:Y:S01]  /*19b0*/  ISETP.GT.AND P2, PT, R0.reuse, 0x1, PT ;  /* 0x000000010000780c */ /* 0x040fe20003f44270 */
[----:B------:R-:W-:Y:S02]  /*19c0*/  VIADD R3, R3, 0x1 ;  /* 0x0000000103037836 */ /* 0x000fe40000000000 */
[----:B------:R-:W-:Y:S01]  /*19d0*/  UISETP.NE.AND UP0, UPT, UR8, 0x5, UPT ;  /* 0x000000050800788c */ /* 0x000fe2000bf05270 */
[----:B------:R-:W-:Y:S02]  /*19e0*/  VIADD R0, R0, 0xffffffff ;  /* 0xffffffff00007836 */ /* 0x000fe40000000000 */
[C---:B------:R-:W-:Y:S01]  /*19f0*/  ISETP.NE.AND P1, PT, R3.reuse, 0x5, PT ;  /* 0x000000050300780c */ /* 0x040fe20003f25270 */
[----:B------:R-:W-:Y:S02]  /*1a00*/  USEL UR4, URZ, 0x1, UP0 ;  /* 0x000000013f047887 */ /* 0x000fe40008000000 */
[----:B------:R-:W-:Y:S01]  /*1a10*/  USEL UR8, UR8, URZ, UP0 ;  /* 0x0000003f08087287 */ /* 0x000fe20008000000 */
[----:B------:R-:W-:-:S03]  /*1a20*/  SEL R3, R3, RZ, P1 ;  /* 0x000000ff03037207 */ /* 0x000fc60000800000 */
[----:B------:R-:W-:Y:S01]  /*1a30*/  LOP3.LUT R7, R7, UR4, RZ, 0x3c, !PT ;  /* 0x0000000407077c12 */ /* 0x000fe2000f8e3cff */
[----:B------:R-:W-:Y:S07]  /*1a40*/  @P2 BRA `(.L_x_29) ;  /* 0xfffffffc003c2947 */ /* 0x000fee000383ffff */
.L_x_22:
[----:B------:R-:W3:Y:S02]  /*1a50*/  LDC R0, c[0x0][0x28c] ;  /* 0x0000a300ff007b82 */ /* 0x000ee40000000800 */
[----:B---3--:R-:W-:-:S13]  /*1a60*/  ISETP.GE.AND P1, PT, R0, 0x1, PT ;  /* 0x000000010000780c */ /* 0x008fda0003f26270 */
[----:B------:R-:W-:Y:S05]  /*1a70*/  @!P1 BRA `(.L_x_30) ;  /* 0x0000000000509947 */ /* 0x000fea0003800000 */
[----:B------:R-:W-:Y:S05]  /*1a80*/  @!P0 BRA `(.L_x_31) ;  /* 0x0000000000048947 */ /* 0x000fea0003800000 */
[----:B------:R-:W-:Y:S01]  /*1a90*/  BPT.TRAP 0x1 ;  /* 0x000000040000795c */ /* 0x000fe20000300000 */
.L_x_31:
[----:B------:R-:W-:Y:S01]  /*1aa0*/  ISETP.NE.AND P0, PT, R23, RZ, PT ;  /* 0x000000ff1700720c */ /* 0x000fe20003f05270 */
[----:B------:R-:W-:Y:S01]  /*1ab0*/  BSSY B0, `(.L_x_32) ;  /* 0x000000e000007945 */ /* 0x000fe20003800000 */
[----:B------:R-:W-:-:S11]  /*1ac0*/  ISETP.GT.U32.AND P1, PT, R19, 0x1, PT ;  /* 0x000000011300780c */ /* 0x000fd60003f24070 */
[----:B------:R-:W-:Y:S05]  /*1ad0*/  @!P0 BRA `(.L_x_33) ;  /* 0x00000000002c8947 */ /* 0x000fea0003800000 */
[----:B------:R-:W-:-:S04]  /*1ae0*/  UISETP.LT.AND UP0, UPT, UR40, 0x1, UPT ;  /* 0x000000012800788c */ /* 0x000fc8000bf01270 */
[----:B------:R-:W-:-:S04]  /*1af0*/  USEL UR6, UR40, 0x1, UP0 ;  /* 0x0000000128067887 */ /* 0x000fc80008000000 */
[----:B------:R-:W-:-:S04]  /*1b00*/  UIADD3 UR6, UR39, UR40, -UR6 ;  /* 0x0000002827067290 */ /* 0x000fc8000fffe806 */
[----:B------:R-:W-:-:S04]  /*1b10*/  UIMAD.WIDE.U32 UR4, UR6, -0x33333333, URZ ;  /* 0xcccccccd060478a5 */ /* 0x000fc8000f8e003f */
[----:B------:R-:W-:-:S04]  /*1b20*/  USHF.R.U32.HI UR4, URZ, 0x2, UR5 ;  /* 0x000000023f047899 */ /* 0x000fc80008011605 */
[----:B------:R-:W-:-:S06]  /*1b30*/  UIMAD UR6, UR4, -0x5, UR6 ;  /* 0xfffffffb040678a4 */ /* 0x000fcc000f8e0206 */
[----:B------:R-:W-:-:S04]  /*1b40*/  IMAD.U32 R3, RZ, RZ, UR6 ;  /* 0x00000006ff037e24 */ /* 0x000fc8000f8e00ff */
[----:B------:R-:W-:-:S04]  /*1b50*/  IMAD R0, R3, 0x8, R6 ;  /* 0x0000000803007824 */ /* 0x000fc800078e0206 */
[----:B------:R-:W-:-:S05]  /*1b60*/  VIADD R3, R0, 0x28 ;  /* 0x0000002800037836 */ /* 0x000fca0000000000 */
[----:B------:R-:W-:-:S04]  /*1b70*/  PRMT R3, R22, 0x654, R3 ;  /* 0x0000065416037816 */ /* 0x000fc80000000003 */
[----:B------:R3:W-:Y:S03]  /*1b80*/  SYNCS.ARRIVE.TRANS64.RED.A1T0 RZ, [R3+URZ], RZ ;  /* 0x000000ff03ff79a7 */ /* 0x0007e6000810043f */
.L_x_33:
[----:B------:R-:W-:Y:S05]  /*1b90*/  BSYNC B0 ;  /* 0x0000000000007941 */ /* 0x000fea0003800000 */
.L_x_32:
[----:B------:R-:W-:Y:S05]  /*1ba0*/  @P1 BRA `(.L_x_30) ;  /* 0x0000000000041947 */ /* 0x000fea0003800000 */
[----:B------:R-:W-:Y:S01]  /*1bb0*/  BPT.TRAP 0x1 ;  /* 0x000000040000795c */ /* 0x000fe20000300000 */
.L_x_30:
[----:B------:R-:W4:Y:S01]  /*1bc0*/  LDC R6, c[0x0][0x288] ;  /* 0x0000a200ff067b82 */ /* 0x000f220000000800 */
[----:B------:R-:W-:Y:S01]  /*1bd0*/  IMAD.SHL.U32 R93, R93, 0x40, RZ ;  /* 0x000000405d5d7824 */ /* 0x000fe200078e00ff */
[----:B------:R-:W-:Y:S01]  /*1be0*/  UIADD3 UR39, UR40, UR39, URZ ;  /* 0x0000002728277290 */ /* 0x000fe2000fffe03f */
[--C-:B------:R-:W-:Y:S01]  /*1bf0*/  SHF.R.U32.HI R0, RZ, 0x2, R18.reuse ;  /* 0x00000002ff007819 */ /* 0x100fe20000011612 */
[----:B------:R-:W-:Y:S01]  /*1c00*/  IMAD.SHL.U32 R9, R92, 0x100, RZ ;  /* 0x000001005c097824 */ /* 0x000fe200078e00ff */
[C---:B01----:R-:W-:Y:S01]  /*1c10*/  LOP3.LUT R4, R18.reuse, 0x60, RZ, 0xc0, !PT ;  /* 0x0000006012047812 */ /* 0x043fe200078ec0ff */
[----:B------:R-:W-:Y:S01]  /*1c20*/  UISETP.GT.U32.AND UP0, UPT, UR39, 0x4, UPT ;  /* 0x000000042700788c */ /* 0x000fe2000bf04070 */
[----:B------:R-:W-:Y:S01]  /*1c30*/  SHF.R.U32.HI R5, RZ, 0x7, R18 ;  /* 0x00000007ff057819 */ /* 0x000fe20000011612 */
[----:B------:R-:W-:Y:S01]  /*1c40*/  IMAD.SHL.U32 R14, R18, 0x2, RZ ;  /* 0x00000002120e7824 */ /* 0x000fe200078e00ff */
[----:B---3--:R-:W-:Y:S01]  /*1c50*/  LOP3.LUT R3, R0, 0x7, RZ, 0xc0, !PT ;  /* 0x0000000700037812 */ /* 0x008fe200078ec0ff */
[----:B------:R-:W-:Y:S01]  /*1c60*/  ULDC UR7, c[0x0][0x284] ;  /* 0x0000a10000077ab9 */ /* 0x000fe20000000800 */
[----:B------:R-:W-:Y:S01]  /*1c70*/  SHF.R.U32.HI R8, RZ, 0x1, R4 ;  /* 0x00000001ff087819 */ /* 0x000fe20000011604 */
[----:B------:R-:W-:Y:S01]  /*1c80*/  UISETP.LT.U32.AND UP0, UPT, UR40, 0x5, UP0 ;  /* 0x000000052800788c */ /* 0x000fe20008701070 */
[----:B------:R-:W-:Y:S01]  /*1c90*/  LOP3.LUT R0, R5, 0x1, RZ, 0xc0, !PT ;  /* 0x0000000105007812 */ /* 0x000fe200078ec0ff */
[----:B------:R-:W-:Y:S01]  /*1ca0*/  UISETP.GE.U32.AND UP1, UPT, UR40, 0x5, UPT ;  /* 0x000000052800788c */ /* 0x000fe2000bf26070 */
[----:B------:R-:W-:Y:S01]  /*1cb0*/  IADD3 R5, RZ, -R8, -R3 ;  /* 0x80000008ff057210 */ /* 0x000fe20007ffe803 */
[----:B------:R-:W-:Y:S01]  /*1cc0*/  ULDC.64 UR8, c[0x0][0x5d0] ;  /* 0x0001740000087ab9 */ /* 0x000fe20000000a00 */
[----:B------:R-:W-:Y:S01]  /*1cd0*/  SHF.R.S32.HI R96, RZ, 0x1f, R88 ;  /* 0x0000001fff607819 */ /* 0x000fe20000011458 */
[----:B------:R-:W-:Y:S01]  /*1ce0*/  IMAD.SHL.U32 R10, R0, 0x40, RZ ;  /* 0x00000040000a7824 */ /* 0x000fe200078e00ff */
[----:B------:R-:W-:Y:S01]  /*1cf0*/  LOP3.LUT R4, R18, 0x3, RZ, 0xc0, !PT ;  /* 0x0000000312047812 */ /* 0x000fe200078ec0ff */
[----:B------:R-:W-:Y:S01]  /*1d00*/  UIMAD.WIDE.U32 UR4, UR39, -0x33333333, URZ ;  /* 0xcccccccd270478a5 */ /* 0x000fe2000f8e003f */
[C---:B------:R-:W-:Y:S01]  /*1d10*/  LOP3.LUT R14, R93.reuse, 0x6, R14, 0xf8, !PT ;  /* 0x000000065d0e7812 */ /* 0x040fe200078ef80e */
[----:B------:R-:W-:Y:S01]  /*1d20*/  USEL UR6, URZ, 0x1, !UP0 ;  /* 0x000000013f067887 */ /* 0x000fe2000c000000 */
[----:B------:R-:W-:Y:S01]  /*1d30*/  IMAD R102, R0, -0x40, R5 ;  /* 0xffffffc000667824 */ /* 0x000fe200078e0205 */
[----:B----4-:R-:W-:Y:S01]  /*1d40*/  ISETP.GE.AND P0, PT, R93, R6, PT ;  /* 0x000000065d00720c */ /* 0x010fe20003f06270 */
[----:B------:R-:W-:Y:S01]  /*1d50*/  IMAD R7, R96, UR8, RZ ;  /* 0x0000000860077c24 */ /* 0x000fe2000f8e02ff */
[----:B------:R-:W-:Y:S01]  /*1d60*/  SHF.R.S32.HI R15, RZ, 0x1f, R14 ;  /* 0x0000001fff0f7819 */ /* 0x000fe2000001140e */
[----:B------:R-:W-:Y:S01]  /*1d70*/  IMAD R0, R4, -0x2, R6 ;  /* 0xfffffffe04007824 */ /* 0x000fe200078e0206 */
[C---:B------:R-:W-:Y:S01]  /*1d80*/  ISETP.GE.OR P0, PT, R9.reuse, UR7, P0 ;  /* 0x0000000709007c0c */ /* 0x040fe20008706670 */
[----:B------:R-:W-:Y:S01]  /*1d90*/  IMAD.WIDE R4, R92, 0x100, RZ ;  /* 0x000001005c047825 */ /* 0x000fe200078e02ff */
[----:B------:R-:W-:Y:S01]  /*1da0*/  USHF.R.U32.HI UR4, URZ, 0x2, UR5 ;  /* 0x000000023f047899 */ /* 0x000fe20008011605 */
[----:B------:R-:W-:Y:S01]  /*1db0*/  LOP3.LUT R3, R10, 0x40, R3, 0xe2, !PT ;  /* 0x000000400a037812 */ /* 0x000fe200078ee203 */
[----:B------:R-:W-:Y:S01]  /*1dc0*/  ULOP3.LUT UR38, UR38, UR6, URZ, 0x3c, !UPT ;  /* 0x0000000626267292 */ /* 0x000fe2000f8e3c3f */
[C---:B------:R-:W-:Y:S01]  /*1dd0*/  IMAD R11, R88.reuse, UR9, R7 ;  /* 0x00000009580b7c24 */ /* 0x040fe2000f8e0207 */
[----:B------:R-:W-:Y:S01]  /*1de0*/  UIMAD UR39, UR4, -0x5, UR39 ;  /* 0xfffffffb042778a4 */ /* 0x000fe2000f8e0227 */
[----:B------:R-:W-:Y:S01]  /*1df0*/  IMAD.WIDE.U32 R6, R88, UR8, R14 ;  /* 0x0000000858067c25 */ /* 0x000fe2000f8e000e */
[----:B------:R-:W-:Y:S01]  /*1e00*/  @UP1 ULOP3.LUT UR38, UR38, 0x1, UR4, 0x78, !UPT ;  /* 0x0000000126261892 */ /* 0x000fe2000f8e7804 */
[----:B------:R-:W-:-:S02]  /*1e10*/  IADD3 R102, -R9, UR7, R102 ;  /* 0x0000000709667c10 */ /* 0x000fc4000fffe166 */
[----:B------:R-:W-:Y:S01]  /*1e20*/  LOP3.LUT R107, R4, R3, R8, 0xfe, !PT ;  /* 0x00000003046b7212 */ /* 0x000fe200078efe08 */
[----:B------:R-:W-:Y:S02]  /*1e30*/  IMAD.IADD R3, R0, 0x1, -R93 ;  /* 0x0000000100037824 */ /* 0x000fe400078e0a5d */
[----:B------:R-:W-:Y:S02]  /*1e40*/  IMAD.IADD R7, R7, 0x1, R11 ;  /* 0x0000000107077824 */ /* 0x000fe400078e020b */
[----:B------:R-:W-:Y:S01]  /*1e50*/  IMAD.MOV.U32 R0, RZ, RZ, -0x1 ;  /* 0xffffffffff007424 */ /* 0x000fe200078e00ff */
[----:B------:R-:W-:Y:S06]  /*1e60*/  @P0 BRA `(.L_x_34) ;  /* 0x0000003000f40947 */ /* 0x000fec0003800000 */
[----:B------:R-:W0:Y:S01]  /*1e70*/  LDC.64 R20, c[0x0][0x5c8] ;  /* 0x00017200ff147b82 */ /* 0x000e220000000a00 */
[----:B------:R-:W-:Y:S01]  /*1e80*/  ULDC.64 UR4, c[0x0][0x5c0] ;  /* 0x0001700000047ab9 */ /* 0x000fe20000000a00 */
[----:B------:R-:W-:Y:S01]  /*1e90*/  BSSY B0, `(.L_x_34) ;  /* 0x000033a000007945 */ /* 0x000fe20003800000 */
[-C--:B0-----:R-:W-:Y:S01]  /*1ea0*/  IMAD R8, R5, R20.reuse, RZ ;  /* 0x0000001405087224 */ /* 0x081fe200078e02ff */
[----:B------:R-:W-:Y:S01]  /*1eb0*/  SHF.L.U64.HI R13, R20, 0x7, R21 ;  /* 0x00000007140d7819 */ /* 0x000fe20000010215 */
[----:B------:R-:W-:-:S04]  /*1ec0*/  IMAD.WIDE.U32 R6, R107, R20, R6 ;  /* 0x000000146b067225 */ /* 0x000fc800078e0006 */
[----:B------:R-:W-:Y:S01]  /*1ed0*/  IMAD R9, R107, R21, R8 ;  /* 0x000000156b097224 */ /* 0x000fe200078e0208 */
[----:B------:R-:W-:Y:S01]  /*1ee0*/  IADD3 R94, P0, R6, UR4, RZ ;  /* 0x00000004065e7c10 */ /* 0x000fe2000ff1e0ff */
[C---:B------:R-:W-:Y:S02]  /*1ef0*/  IMAD.SHL.U32 R11, R20.reuse, 0x80, RZ ;  /* 0x00000080140b7824 */ /* 0x040fe400078e00ff */
[----:B------:R-:W-:Y:S01]  /*1f00*/  IMAD.IADD R9, R7, 0x1, R9 ;  /* 0x0000000107097824 */ /* 0x000fe200078e0209 */
[-C--:B------:R-:W-:Y:S02]  /*1f10*/  LEA R6, P1, R20, R94.reuse, 0x3 ;  /* 0x0000005e14067211 */ /* 0x080fe400078218ff */
[----:B------:R-:W-:Y:S02]  /*1f20*/  IADD3 R8, P2, R11, R94, RZ ;  /* 0x0000005e0b087210 */ /* 0x000fe40007f5e0ff */
[----:B------:R-:W-:Y:S02]  /*1f30*/  IADD3.X R95, R9, UR5, RZ, P0, !PT ;  /* 0x00000005095f7c10 */ /* 0x000fe400087fe4ff */
[----:B-----5:R-:W-:-:S02]  /*1f40*/  ISETP.NE.AND P0, PT, R90, RZ, PT ;  /* 0x000000ff5a00720c */ /* 0x020fc40003f05270 */
[----:B------:R-:W-:Y:S01]  /*1f50*/  LEA.HI.X R7, R20, R95, R21, 0x3, P1 ;  /* 0x0000005f14077211 */ /* 0x000fe200008f1c15 */
[----:B------:R-:W-:Y:S01]  /*1f60*/  IMAD.X R9, R13, 0x1, R95, P2 ;  /* 0x000000010d097824 */ /* 0x000fe200010e065f */
[----:B------:R-:W-:-:S05]  /*1f70*/  IADD3 R10, P1, R11, R6, RZ ;  /* 0x000000060b0a7210 */ /* 0x000fca0007f3e0ff */
[----:B------:R-:W-:-:S04]  /*1f80*/  IMAD.X R11, R13, 0x1, R7, P1 ;  /* 0x000000010d0b7824 */ /* 0x000fc800008e0607 */
[----:B------:R-:W-:Y:S05]  /*1f90*/  @!P0 BRA `(.L_x_35) ;  /* 0x0000002400948947 */ /* 0x000fea0003800000 */
[----:B------:R-:W0:Y:S01]  /*1fa0*/  LDC.64 R92, c[0x0][0x5b0] ;  /* 0x00016c00ff5c7b82 */ /* 0x000e220000000a00 */
[----:B------:R-:W-:Y:S01]  /*1fb0*/  ULDC.64 UR4, c[0x0][0x5b8] ;  /* 0x00016e0000047ab9 */ /* 0x000fe20000000a00 */
[----:B------:R-:W-:Y:S01]  /*1fc0*/  ISETP.GE.AND P0, PT, R102, 0x1, PT ;  /* 0x000000016600780c */ /* 0x000fe20003f06270 */
[----:B------:R-:W-:Y:S01]  /*1fd0*/  IMAD R21, R96, UR4, RZ ;  /* 0x0000000460157c24 */ /* 0x000fe2000f8e02ff */
[----:B------:R-:W-:Y:S01]  /*1fe0*/  BSSY B1, `(.L_x_36) ;  /* 0x0000010000017945 */ /* 0x000fe20003800000 */
[C---:B------:R-:W-:Y:S01]  /*1ff0*/  IMAD.WIDE.U32 R14, R88.reuse, UR4, R14 ;  /* 0x00000004580e7c25 */ /* 0x040fe2000f8e000e */
[----:B------:R-:W-:Y:S02]  /*2000*/  ISETP.LT.OR P3, PT, R3, 0x1, !P0 ;  /* 0x000000010300780c */ /* 0x000fe40004761670 */
[----:B------:R-:W1:Y:S01]  /*2010*/  LDC.64 R12, c[0x0][0x5a8] ;  /* 0x00016a00ff0c7b82 */ /* 0x000e620000000a00 */
[----:B------:R-:W-:Y:S02]  /*2020*/  IMAD R21, R88, UR5, R21 ;  /* 0x0000000558157c24 */ /* 0x000fe4000f8e0215 */
[----:B------:R-:W-:-:S02]  /*2030*/  IMAD.MOV.U32 R20, RZ, RZ, R14 ;  /* 0x000000ffff147224 */ /* 0x000fc400078e000e */
[----:B------:R-:W-:Y:S02]  /*2040*/  IMAD.IADD R21, R15, 0x1, R21 ;  /* 0x000000010f157824 */ /* 0x000fe400078e0215 */
[-C--:B0-----:R-:W-:Y:S01]  /*2050*/  IMAD R88, R5, R92.reuse, RZ ;  /* 0x0000005c05587224 */ /* 0x081fe200078e02ff */
[----:B------:R-:W-:Y:S01]  /*2060*/  SHF.L.U64.HI R99, R92, 0x3, R93 ;  /* 0x000000035c637819 */ /* 0x000fe2000001025d */
[----:B------:R-:W-:-:S04]  /*2070*/  IMAD.WIDE.U32 R96, R107, R92, R20 ;  /* 0x0000005c6b607225 */ /* 0x000fc800078e0014 */
[----:B------:R-:W-:Y:S01]  /*2080*/  IMAD R105, R107, R93, R88 ;  /* 0x0000005d6b697224 */ /* 0x000fe200078e0258 */
[----:B-1----:R-:W-:Y:S01]  /*2090*/  IADD3 R96, P1, R96, R12, RZ ;  /* 0x0000000c60607210 */ /* 0x002fe20007f3e0ff */
[----:B------:R-:W-:-:S03]  /*20a0*/  IMAD.SHL.U32 R98, R92, 0x8, RZ ;  /* 0x000000085c627824 */ /* 0x000fc600078e00ff */
[----:B------:R-:W-:Y:S01]  /*20b0*/  IADD3.X R97, R13, R97, R105, P1, !PT ;  /* 0x000000610d617210 */ /* 0x000fe20000ffe469 */
[----:B------:R-:W-:Y:S08]  /*20c0*/  @P3 BRA `(.L_x_37) ;  /* 0x0000000000043947 */ /* 0x000ff00003800000 */
[----:B--2---:R0:W5:Y:S02]  /*20d0*/  LDG.E.U8 R91, desc[UR36][R96.64] ;  /* 0x00000024605b7981 */ /* 0x004164000c1e1100 */
.L_x_37:
[----:B------:R-:W-:Y:S05]  /*20e0*/  BSYNC B1 ;  /* 0x0000000000017941 */ /* 0x000fea0003800000 */
.L_x_36:
[----:B-----5:R-:W-:Y:S01]  /*20f0*/  LOP3.LUT R88, R91, 0xffff, RZ, 0xc0, !PT ;  /* 0x0000ffff5b587812 */ /* 0x020fe200078ec0ff */
[----:B------:R-:W-:Y:S01]  /*2100*/  IMAD.WIDE.U32 R100, R107, R92, R98 ;  /* 0x0000005c6b647225 */ /* 0x000fe200078e0062 */
[----:B------:R-:W-:Y:S01]  /*2110*/  ISETP.LT.OR P4, PT, R3, 0x2, !P0 ;  /* 0x000000020300780c */ /* 0x000fe20004781670 */
[----:B------:R-:W-:Y:S01]  /*2120*/  BSSY B1, `(.L_x_38) ;  /* 0x000000e000017945 */ /* 0x000fe20003800000 */
[----:B------:R-:W-:Y:S01]  /*2130*/  PRMT R103, R88, 0x8880, RZ ;  /* 0x0000888058677816 */ /* 0x000fe200000000ff */
[----:B------:R-:W-:Y:S01]  /*2140*/  IMAD.IADD R101, R105, 0x1, R101 ;  /* 0x0000000169657824 */ /* 0x000fe200078e0265 */
[----:B------:R-:W-:Y:S02]  /*2150*/  IADD3 R100, P2, P5, R14, R12, R100 ;  /* 0x0000000c0e647210 */ /* 0x000fe40007d5e064 */
[----:B------:R-:W-:Y:S01]  /*2160*/  ISETP.GE.AND P1, PT, R102, 0x9, PT ;  /* 0x000000096600780c */ /* 0x000fe20003f26270 */
[----:B------:R-:W-:Y:S01]  /*2170*/  IMAD R88, R103, R90, RZ ;  /* 0x0000005a67587224 */ /* 0x000fe200078e02ff */
[----:B------:R-:W-:-:S02]  /*2180*/  IADD3.X R101, R21, R13, R101, P2, P5 ;  /* 0x0000000d15657210 */ /* 0x000fc400017ea465 */
[----:B------:R-:W-:Y:S01]  /*2190*/  ISETP.LT.OR P2, PT, R3, 0x1, !P1 ;  /* 0x000000010300780c */ /* 0x000fe20004f41670 */
[----:B------:R-:W-:-:S05]  /*21a0*/  @!P3 IMAD R103, R56, R89, R88 ;  /* 0x000000593867b224 */ /* 0x000fca00078e0258 */
[----:B------:R1:W-:Y:S01]  /*21b0*/  @!P3 STG.E.U8 desc[UR36][R94.64], R103 ;  /* 0x000000675e00b986 */ /* 0x0003e2000c101124 */
[----:B------:R-:W-:Y:S06]  /*21c0*/  @P4 BRA `(.L_x_39) ;  /* 0x00000000000c4947 */ /* 0x000fec0003800000 */
[----:B--2---:R-:W1:Y:S02]  /*21d0*/  LDG.E.U8 R91, desc[UR36][R96.64+0x1] ;  /* 0x00000124605b7981 */ /* 0x004e64000c1e1100 */
[----:B-1----:R-:W-:-:S05]  /*21e0*/  PRMT R103, R91, 0x8880, RZ ;  /* 0x000088805b677816 */ /* 0x002fca00000000ff */
[----:B------:R-:W-:-:S07]  /*21f0*/  IMAD R88, R103, R90, RZ ;  /* 0x0000005a67587224 */ /* 0x000fce00078e02ff */
.L_x_39:
[----:B------:R-:W-:Y:S05]  /*2200*/  BSYNC B1 ;  /* 0x0000000000017941 */ /* 0x000fea0003800000 */
.L_x_38:
[----:B------:R-:W-:Y:S01]  /*2210*/  @!P4 IMAD R57, R57, R89, R88 ;  /* 0x000000593939c224 */ /* 0x000fe200078e0258 */
[----:B------:R-:W-:Y:S04]  /*2220*/  BSSY B1, `(.L_x_40) ;  /* 0x0000006000017945 */ /* 0x000fe80003800000 */
[----:B------:R3:W-:Y:S01]  /*2230*/  @!P4 STG.E.U8 desc[UR36][R94.64+0x1], R57 ;  /* 0x000001395e00c986 */ /* 0x0007e2000c101124 */
[----:B------:R-:W-:Y:S05]  /*2240*/  @P2 BRA `(.L_x_41) ;  /* 0x00000000000c2947 */ /* 0x000fea0003800000 */
[----:B--2---:R-:W3:Y:S02]  /*2250*/  LDG.E.U8 R91, desc[UR36][R100.64] ;  /* 0x00000024645b7981 */ /* 0x004ee4000c1e1100 */
[----:B---3--:R-:W-:-:S05]  /*2260*/  PRMT R57, R91, 0x8880, RZ ;  /* 0x000088805b397816 */ /* 0x008fca00000000ff */
[----:B------:R-:W-:-:S07]  /*2270*/  IMAD R88, R57, R90, RZ ;  /* 0x0000005a39587224 */ /* 0x000fce00078e02ff */
.L_x_41:
[----:B------:R-:W-:Y:S05]  /*2280*/  BSYNC B1 ;  /* 0x0000000000017941 */ /* 0x000fea0003800000 */
.L_x_40:
[C---:B------:R-:W-:Y:S01]  /*2290*/  ISETP.LT.OR P4, PT, R3.reuse, 0x2, !P1 ;  /* 0x000000020300780c */ /* 0x040fe20004f81670 */
[----:B---3--:R-:W-:Y:S01]  /*22a0*/  @!P2 IMAD R57, R58, R89, R88 ;  /* 0x000000593a39a224 */ /* 0x008fe200078e0258 */
[----:B------:R-:W-:Y:S01]  /*22b0*/  BSSY B1, `(.L_x_42) ;  /* 0x0000009000017945 */ /* 0x000fe20003800000 */
[C---:B------:R-:W-:Y:S02]  /*22c0*/  ISETP.LT.OR P3, PT, R3.reuse, 0x9, !P0 ;  /* 0x000000090300780c */ /* 0x040fe40004761670 */
[C---:B------:R-:W-:Y:S01]  /*22d0*/  ISETP.LT.OR P5, PT, R3.reuse, 0xa, !P0 ;  /* 0x0000000a0300780c */ /* 0x040fe200047a1670 */
[----:B------:R3:W-:Y:S01]  /*22e0*/  @!P2 STG.E.U8 desc[UR36][R6.64], R57 ;  /* 0x000000390600a986 */ /* 0x0007e2000c101124 */
[----:B------:R-:W-:-:S06]  /*22f0*/  ISETP.LT.OR P2, PT, R3, 0x9, !P1 ;  /* 0x000000090300780c */ /* 0x000fcc0004f41670 */
[----:B------:R-:W-:Y:S07]  /*2300*/  @P4 BRA `(.L_x_43) ;  /* 0x00000000000c4947 */ /* 0x000fee0003800000 */
[----:B--2---:R-:W3:Y:S02]  /*2310*/  LDG.E.U8 R91, desc[UR36][R100.64+0x1] ;  /* 0x00000124645b7981 */ /* 0x004ee4000c1e1100 */
[----:B---3--:R-:W-:-:S05]  /*2320*/  PRMT R57, R91, 0x8880, RZ ;  /* 0x000088805b397816 */ /* 0x008fca00000000ff */
[----:B------:R-:W-:-:S07]  /*2330*/  IMAD R88, R57, R90, RZ ;  /* 0x0000005a39587224 */ /* 0x000fce00078e02ff */
.L_x_43:
[----:B------:R-:W-:Y:S05]  /*2340*/  BSYNC B1 ;  /* 0x0000000000017941 */ /* 0x000fea0003800000 */
.L_x_42:
[----:B------:R-:W-:Y:S01]  /*2350*/  @!P4 IMAD R59, R59, R89, R88 ;  /* 0x000000593b3bc224 */ /* 0x000fe200078e0258 */
[----:B------:R-:W-:Y:S04]  /*2360*/  BSSY B1, `(.L_x_44) ;  /* 0x0000006000017945 */ /* 0x000fe80003800000 */
[----:B------:R4:W-:Y:S01]  /*2370*/  @!P4 STG.E.U8 desc[UR36][R6.64+0x1], R59 ;  /* 0x0000013b0600c986 */ /* 0x0009e2000c101124 */
[----:B------:R-:W-:Y:S05]  /*2380*/  @P3 BRA `(.L_x_45) ;  /* 0x00000000000c3947 */ /* 0x000fea0003800000 */
[----:B--2---:R-:W3:Y:S02]  /*2390*/  LDG.E.U8 R91, desc[UR36][R96.64+0x8] ;  /* 0x00000824605b7981 */ /* 0x004ee4000c1e1100 */
[----:B---3--:R-:W-:-:S05]  /*23a0*/  PRMT R57, R91, 0x8880, RZ ;  /* 0x000088805b397816 */ /* 0x008fca00000000ff */
[----:B------:R-:W-:-:S07]  /*23b0*/  IMAD R88, R57, R90, RZ ;  /* 0x0000005a39587224 */ /* 0x000fce00078e02ff */
.L_x_45:
[----:B------:R-:W-:Y:S05]  /*23c0*/  BSYNC B1 ;  /* 0x0000000000017941 */ /* 0x000fea0003800000 */
.L_x_44:
[----:B---3--:R-:W-:Y:S01]  /*23d0*/  @!P3 IMAD R57, R60, R89, R88 ;  /* 0x000000593c39b224 */ /* 0x008fe200078e0258 */
[----:B------:R-:W-:Y:S04]  /*23e0*/  BSSY B1, `(.L_x_46) ;  /* 0x0000006000017945 */ /* 0x000fe80003800000 */
[----:B------:R3:W-:Y:S01]  /*23f0*/  @!P3 STG.E.U8 desc[UR36][R94.64+0x8], R57 ;  /* 0x000008395e00b986 */ /* 0x0007e2000c101124 */
[----:B------:R-:W-:Y:S05]  /*2400*/  @P5 BRA `(.L_x_47) ;  /* 0x00000000000c5947 */ /* 0x000fea0003800000 */
[----:B--2---:R-:W3:Y:S02]  /*2410*/  LDG.E.U8 R91, desc[UR36][R96.64+0x9] ;  /* 0x00000924605b7981 */ /* 0x004ee4000c1e1100 */
[----:B---3--:R-:W-:-:S05]  /*2420*/  PRMT R57, R91, 0x8880, RZ ;  /* 0x000088805b397816 */ /* 0x008fca00000000ff */
[----:B------:R-:W-:-:S07]  /*2430*/  IMAD R88, R57, R90, RZ ;  /* 0x0000005a39587224 */ /* 0x000fce00078e02ff */
.L_x_47:
[----:B------:R-:W-:Y:S05]  /*2440*/  BSYNC B1 ;  /* 0x0000000000017941 */ /* 0x000fea0003800000 */
.L_x_46:
[----:B------:R-:W-:Y:S01]  /*2450*/  @!P5 IMAD R61, R61, R89, R88 ;  /* 0x000000593d3dd224 */ /* 0x000fe200078e0258 */
[----:B------:R-:W-:Y:S04]  /*2460*/  BSSY B1, `(.L_x_48) ;  /* 0x0000006000017945 */ /* 0x000fe80003800000 */
[----:B------:R0:W-:Y:S01]  /*2470*/  @!P5 STG.E.U8 desc[UR36][R94.64+0x9], R61 ;  /* 0x0000093d5e00d986 */ /* 0x0001e2000c101124 */
[----:B------:R-:W-:Y:S05]  /*2480*/  @P2 BRA `(.L_x_49) ;  /* 0x00000000000c2947 */ /* 0x000fea0003800000 */
[----:B--2---:R-:W3:Y:S02]  /*2490*/  LDG.E.U8 R91, desc[UR36][R100.64+0x8] ;  /* 0x00000824645b7981 */ /* 0x004ee4000c1e1100 */
[----:B---3--:R-:W-:-:S05]  /*24a0*/  PRMT R57, R91, 0x8880, RZ ;  /* 0x000088805b397816 */ /* 0x008fca00000000ff */
[----:B------:R-:W-:-:S07]  /*24b0*/  IMAD R88, R57, R90, RZ ;  /* 0x0000005a39587224 */ /* 0x000fce00078e02ff */
.L_x_49:
[----:B------:R-:W-:Y:S05]  /*24c0*/  BSYNC B1 ;  /* 0x0000000000017941 */ /* 0x000fea0003800000 */
.L_x_48:
        /* <DEDUP_REMOVED lines=11> */
.L_x_51:
[----:B------:R-:W-:Y:S05]  /*2580*/  BSYNC B1 ;  /* 0x0000000000017941 */ /* 0x000fea0003800000 */
.L_x_50:
[----:B------:R-:W-:Y:S01]  /*2590*/  @!P4 IMAD R63, R63, R89, R88 ;  /* 0x000000593f3fc224 */ /* 0x000fe200078e0258 */
[----:B------:R-:W-:Y:S04]  /*25a0*/  BSSY B1, `(.L_x_52) ;  /* 0x0000006000017945 */ /* 0x000fe80003800000 */
[----:B------:R0:W-:Y:S01]  /*25b0*/  @!P4 STG.E.U8 desc[UR36][R6.64+0x9], R63 ;  /* 0x0000093f0600c986 */ /* 0x0001e2000c101124 */
[----:B------:R-:W-:Y:S05]  /*25c0*/  @P3 BRA `(.L_x_53) ;  /* 0x00000000000c3947 */ /* 0x000fea0003800000 */
[----:B--2---:R-:W3:Y:S02]  /*25d0*/  LDG.E.U8 R91, desc[UR36][R96.64+0x10] ;  /* 0x00001024605b7981 */ /* 0x004ee4000c1e1100 */
[----:B---3--:R-:W-:-:S05]  /*25e0*/  PRMT R57, R91, 0x8880, RZ ;  /* 0x000088805b397816 */ /* 0x008fca00000000ff */
[----:B------:R-:W-:-:S07]  /*25f0*/  IMAD R88, R57, R90, RZ ;  /* 0x0000005a39587224 */ /* 0x000fce00078e02ff */
.L_x_53:
[----:B------:R-:W-:Y:S05]  /*2600*/  BSYNC B1 ;  /* 0x0000000000017941 */ /* 0x000fea0003800000 */
.L_x_52:
[----:B---3--:R-:W-:Y:S01]  /*2610*/  @!P3 IMAD R57, R64, R89, R88 ;  /* 0x000000594039b224 */ /* 0x008fe200078e0258 */
[----:B------:R-:W-:Y:S04]  /*2620*/  BSSY B1, `(.L_x_54) ;  /* 0x0000006000017945 */ /* 0x000fe80003800000 */
[----:B------:R3:W-:Y:S01]  /*2630*/  @!P3 STG.E.U8 desc[UR36][R94.64+0x10], R57 ;  /* 0x000010395e00b986 */ /* 0x0007e2000c101124 */
[----:B------:R-:W-:Y:S05]  /*2640*/  @P5 BRA `(.L_x_55) ;  /* 0x00000000000c5947 */ /* 0x000fea0003800000 */
[----:B--2---:R-:W3:Y:S02]  /*2650*/  LDG.E.U8 R91, desc[UR36][R96.64+0x11] ;  /* 0x00001124605b7981 */ /* 0x004ee4000c1e1100 */
[----:B---3--:R-:W-:-:S05]  /*2660*/  PRMT R57, R91, 0x8880, RZ ;  /* 0x000088805b397816 */ /* 0x008fca00000000ff */
[----:B------:R-:W-:-:S07]  /*2670*/  IMAD R88, R57, R90, RZ ;  /* 0x0000005a39587224 */ /* 0x000fce00078e02ff */
.L_x_55:
[----:B------:R-:W-:Y:S05]  /*2680*/  BSYNC B1 ;  /* 0x0000000000017941 */ /* 0x000fea0003800000 */
.L_x_54:
[----:B------:R-:W-:Y:S01]  /*2690*/  @!P5 IMAD R65, R65, R89, R88 ;  /* 0x000000594141d224 */ /* 0x000fe200078e0258 */
[----:B------:R-:W-:Y:S04]  /*26a0*/  BSSY B1, `(.L_x_56) ;  /* 0x0000006000017945 */ /* 0x000fe80003800000 */
[----:B------:R0:W-:Y:S01]  /*26b0*/  @!P5 STG.E.U8 desc[UR36][R94.64+0x11], R65 ;  /* 0x000011415e00d986 */ /* 0x0001e2000c101124 */
[----:B------:R-:W-:Y:S05]  /*26c0*/  @P2 BRA `(.L_x_57) ;  /* 0x00000000000c2947 */ /* 0x000fea0003800000 */
[----:B--2---:R-:W3:Y:S02]  /*26d0*/  LDG.E.U8 R91, desc[UR36][R100.64+0x10] ;  /* 0x00001024645b7981 */ /* 0x004ee4000c1e1100 */
[----:B---3--:R-:W-:-:S05]  /*26e0*/  PRMT R57, R91, 0x8880, RZ ;  /* 0x000088805b397816 */ /* 0x008fca00000000ff */
[----:B------:R-:W-:-:S07]  /*26f0*/  IMAD R88, R57, R90, RZ ;  /* 0x0000005a39587224 */ /* 0x000fce00078e02ff */
.L_x_57:
[----:B------:R-:W-:Y:S05]  /*2700*/  BSYNC B1 ;  /* 0x0000000000017941 */ /* 0x000fea0003800000 */
.L_x_56:
        /* <DEDUP_REMOVED lines=11> */
.L_x_59:
[----:B------:R-:W-:Y:S05]  /*27c0*/  BSYNC B1 ;  /* 0x0000000000017941 */ /* 0x000fea0003800000 */
.L_x_58:
[----:B------:R-:W-:Y:S01]  /*27d0*/  @!P4 IMAD R67, R67, R89, R88 ;  /* 0x000000594343c224 */ /* 0x000fe200078e0258 */
[----:B------:R-:W-:Y:S04]  /*27e0*/  BSSY B1, `(.L_x_60) ;  /* 0x0000006000017945 */ /* 0x000fe80003800000 */
[----:B------:R0:W-:Y:S01]  /*27f0*/  @!P4 STG.E.U8 desc[UR36][R6.64+0x11], R67 ;  /* 0x000011430600c986 */ /* 0x0001e2000c101124 */
[----:B------:R-:W-:Y:S05]  /*2800*/  @P3 BRA `(.L_x_61) ;  /* 0x00000000000c3947 */ /* 0x000fea0003800000 */
[----:B--2---:R-:W3:Y:S02]  /*2810*/  LDG.E.U8 R91, desc[UR36][R96.64+0x18] ;  /* 0x00001824605b7981 */ /* 0x004ee4000c1e1100 */
[----:B---3--:R-:W-:-:S05]  /*2820*/  PRMT R57, R91, 0x8880, RZ ;  /* 0x000088805b397816 */ /* 0x008fca00000000ff */
[----:B------:R-:W-:-:S07]  /*2830*/  IMAD R88, R57, R90, RZ ;  /* 0x0000005a39587224 */ /* 0x000fce00078e02ff */
.L_x_61:
[----:B------:R-:W-:Y:S05]  /*2840*/  BSYNC B1 ;  /* 0x0000000000017941 */ /* 0x000fea0003800000 */
.L_x_60:
[----:B---3--:R-:W-:Y:S01]  /*2850*/  @!P3 IMAD R57, R68, R89, R88 ;  /* 0x000000594439b224 */ /* 0x008fe200078e0258 */
[----:B------:R-:W-:Y:S04]  /*2860*/  BSSY B1, `(.L_x_62) ;  /* 0x0000006000017945 */ /* 0x000fe80003800000 */
[----:B------:R3:W-:Y:S01]  /*2870*/  @!P3 STG.E.U8 desc[UR36][R94.64+0x18], R57 ;  /* 0x000018395e00b986 */ /* 0x0007e2000c101124 */
[----:B------:R-:W-:Y:S05]  /*2880*/  @P5 BRA `(.L_x_63) ;  /* 0x00000000000c5947 */ /* 0x000fea0003800000 */
[----:B--2---:R-:W3:Y:S02]  /*2890*/  LDG.E.U8 R91, desc[UR36][R96.64+0x19] ;  /* 0x00001924605b7981 */ /* 0x004ee4000c1e1100 */
[----:B---3--:R-:W-:-:S05]  /*28a0*/  PRMT R57, R91, 0x8880, RZ ;  /* 0x000088805b397816 */ /* 0x008fca00000000ff */
[----:B------:R-:W-:-:S07]  /*28b0*/  IMAD R88, R57, R90, RZ ;  /* 0x0000005a39587224 */ /* 0x000fce00078e02ff */
.L_x_63:
[----:B------:R-:W-:Y:S05]  /*28c0*/  BSYNC B1 ;  /* 0x0000000000017941 */ /* 0x000fea0003800000 */
.L_x_62:
[----:B------:R-:W-:Y:S01]  /*28d0*/  @!P5 IMAD R69, R69, R89, R88 ;  /* 0x000000594545d224 */ /* 0x000fe200078e0258 */
[----:B------:R-:W-:Y:S04]  /*28e0*/  BSSY B1, `(.L_x_64) ;  /* 0x0000006000017945 */ /* 0x000fe80003800000 */
[----:B------:R0:W-:Y:S01]  /*28f0*/  @!P5 STG.E.U8 desc[UR36][R94.64+0x19], R69 ;  /* 0x000019455e00d986 */ /* 0x0001e2000c101124 */
[----:B------:R-:W-:Y:S05]  /*2900*/  @P2 BRA `(.L_x_65) ;  /* 0x00000000000c2947 */ /* 0x000fea0003800000 */
[----:B--2---:R-:W3:Y:S02]  /*2910*/  LDG.E.U8 R91, desc[UR36][R100.64+0x18] ;  /* 0x00001824645b7981 */ /* 0x004ee4000c1e1100 */
[----:B---3--:R-:W-:-:S05]  /*2920*/  PRMT R57, R91, 0x8880, RZ ;  /* 0x000088805b397816 */ /* 0x008fca00000000ff */
[----:B------:R-:W-:-:S07]  /*2930*/  IMAD R88, R57, R90, RZ ;  /* 0x0000005a39587224 */ /* 0x000fce00078e02ff */
.L_x_65:
[----:B------:R-:W-:Y:S05]  /*2940*/  BSYNC B1 ;  /* 0x0000000000017941 */ /* 0x000fea0003800000 */
.L_x_64:
        /* <DEDUP_REMOVED lines=11> */
.L_x_67:
[----:B------:R-:W-:Y:S05]  /*2a00*/  BSYNC B1 ;  /* 0x0000000000017941 */ /* 0x000fea0003800000 */
.L_x_66:
[----:B------:R-:W-:Y:S01]  /*2a10*/  @!P4 IMAD R71, R71, R89, R88 ;  /* 0x000000594747c224 */ /* 0x000fe200078e0258 */
[----:B------:R-:W-:Y:S04]  /*2a20*/  BSSY B1, `(.L_x_68) ;  /* 0x0000006000017945 */ /* 0x000fe80003800000 */
[----:B------:R0:W-:Y:S01]  /*2a30*/  @!P4 STG.E.U8 desc[UR36][R6.64+0x19], R71 ;  /* 0x000019470600c986 */ /* 0x0001e2000c101124 */
[----:B------:R-:W-:Y:S05]  /*2a40*/  @P3 BRA `(.L_x_69) ;  /* 0x00000000000c3947 */ /* 0x000fea0003800000 */
[----:B--2---:R-:W3:Y:S02]  /*2a50*/  LDG.E.U8 R91, desc[UR36][R96.64+0x20] ;  /* 0x00002024605b7981 */ /* 0x004ee4000c1e1100 */
[----:B---3--:R-:W-:-:S05]  /*2a60*/  PRMT R57, R91, 0x8880, RZ ;  /* 0x000088805b397816 */ /* 0x008fca00000000ff */
[----:B------:R-:W-:-:S07]  /*2a70*/  IMAD R88, R57, R90, RZ ;  /* 0x0000005a39587224 */ /* 0x000fce00078e02ff */
.L_x_69:
[----:B------:R-:W-:Y:S05]  /*2a80*/  BSYNC B1 ;  /* 0x0000000000017941 */ /* 0x000fea0003800000 */
.L_x_68:
[----:B---3--:R-:W-:Y:S01]  /*2a90*/  @!P3 IMAD R57, R72, R89, R88 ;  /* 0x000000594839b224 */ /* 0x008fe200078e0258 */
[----:B------:R-:W-:Y:S04]  /*2aa0*/  BSSY B1, `(.L_x_70) ;  /* 0x0000006000017945 */ /* 0x000fe80003800000 */
[----:B------:R3:W-:Y:S01]  /*2ab0*/  @!P3 STG.E.U8 desc[UR36][R94.64+0x20], R57 ;  /* 0x000020395e00b986 */ /* 0x0007e2000c101124 */
[----:B------:R-:W-:Y:S05]  /*2ac0*/  @P5 BRA `(.L_x_71) ;  /* 0x00000000000c5947 */ /* 0x000fea0003800000 */
[----:B--2---:R-:W3:Y:S02]  /*2ad0*/  LDG.E.U8 R91, desc[UR36][R96.64+0x21] ;  /* 0x00002124605b7981 */ /* 0x004ee4000c1e1100 */
[----:B---3--:R-:W-:-:S05]  /*2ae0*/  PRMT R57, R91, 0x8880, RZ ;  /* 0x000088805b397816 */ /* 0x008fca00000000ff */
[----:B------:R-:W-:-:S07]  /*2af0*/  IMAD R88, R57, R90, RZ ;  /* 0x0000005a39587224 */ /* 0x000fce00078e02ff */
.L_x_71:
[----:B------:R-:W-:Y:S05]  /*2b00*/  BSYNC B1 ;  /* 0x0000000000017941 */ /* 0x000fea0003800000 */
.L_x_70:
[----:B------:R-:W-:Y:S01]  /*2b10*/  @!P5 IMAD R73, R73, R89, R88 ;  /* 0x000000594949d224 */ /* 0x000fe200078e0258 */
[----:B------:R-:W-:Y:S04]  /*2b20*/  BSSY B1, `(.L_x_72) ;  /* 0x0000006000017945 */ /* 0x000fe80003800000 */
[----:B------:R0:W-:Y:S01]  /*2b30*/  @!P5 STG.E.U8 desc[UR36][R94.64+0x21], R73 ;  /* 0x000021495e00d986 */ /* 0x0001e2000c101124 */
[----:B------:R-:W-:Y:S05]  /*2b40*/  @P2 BRA `(.L_x_73) ;  /* 0x00000000000c2947 */ /* 0x000fea0003800000 */
[----:B--2---:R-:W3:Y:S02]  /*2b50*/  LDG.E.U8 R91, desc[UR36][R100.64+0x20] ;  /* 0x00002024645b7981 */ /* 0x004ee4000c1e1100 */
[----:B---3--:R-:W-:-:S05]  /*2b60*/  PRMT R57, R91, 0x8880, RZ ;  /* 0x000088805b397816 */ /* 0x008fca00000000ff */
[----:B------:R-:W-:-:S07]  /*2b70*/  IMAD R88, R57, R90, RZ ;  /* 0x0000005a39587224 */ /* 0x000fce00078e02ff */
.L_x_73:
[----:B------:R-:W-:Y:S05]  /*2b80*/  BSYNC B1 ;  /* 0x0000000000017941 */ /* 0x000fea0003800000 */
.L_x_72:
        /* <DEDUP_REMOVED lines=11> */
.L_x_75:
[----:B------:R-:W-:Y:S05]  /*2c40*/  BSYNC B1 ;  /* 0x0000000000017941 */ /* 0x000fea0003800000 */
.L_x_74:
[----:B------:R-:W-:Y:S01]  /*2c50*/  @!P4 IMAD R75, R75, R89, R88 ;  /* 0x000000594b4bc224 */ /* 0x000fe200078e0258 */
[----:B------:R-:W-:Y:S04]  /*2c60*/  BSSY B1, `(.L_x_76) ;  /* 0x0000006000017945 */ /* 0x000fe80003800000 */
[----:B------:R0:W-:Y:S01]  /*2c70*/  @!P4 STG.E.U8 desc[UR36][R6.64+0x21], R75 ;  /* 0x0000214b0600c986 */ /* 0x0001e2000c101124 */
[----:B------:R-:W-:Y:S05]  /*2c80*/  @P3 BRA `(.L_x_77) ;  /* 0x00000000000c3947 */ /* 0x000fea0003800000 */
[----:B--2---:R-:W3:Y:S02]  /*2c90*/  LDG.E.U8 R91, desc[UR36][R96.64+0x28] ;  /* 0x00002824605b7981 */ /* 0x004ee4000c1e1100 */
[----:B---3--:R-:W-:-:S05]  /*2ca0*/  PRMT R57, R91, 0x8880, RZ ;  /* 0x000088805b397816 */ /* 0x008fca00000000ff */
[----:B------:R-:W-:-:S07]  /*2cb0*/  IMAD R88, R57, R90, RZ ;  /* 0x0000005a39587224 */ /* 0x000fce00078e02ff */
.L_x_77:
[----:B------:R-:W-:Y:S05]  /*2cc0*/  BSYNC B1 ;  /* 0x0000000000017941 */ /* 0x000fea0003800000 */
.L_x_76:
[----:B---3--:R-:W-:Y:S01]  /*2cd0*/  @!P3 IMAD R57, R76, R89, R88 ;  /* 0x000000594c39b224 */ /* 0x008fe200078e0258 */
[----:B------:R-:W-:Y:S04]  /*2ce0*/  BSSY B1, `(.L_x_78) ;  /* 0x0000006000017945 */ /* 0x000fe80003800000 */
[----:B------:R3:W-:Y:S01]  /*2cf0*/  @!P3 STG.E.U8 desc[UR36][R94.64+0x28], R57 ;  /* 0x000028395e00b986 */ /* 0x0007e2000c101124 */
[----:B------:R-:W-:Y:S05]  /*2d00*/  @P5 BRA `(.L_x_79) ;  /* 0x00000000000c5947 */ /* 0x000fea0003800000 */
[----:B--2---:R-:W3:Y:S02]  /*2d10*/  LDG.E.U8 R91, desc[UR36][R96.64+0x29] ;  /* 0x00002924605b7981 */ /* 0x004ee4000c1e1100 */
[----:B---3--:R-:W-:-:S05]  /*2d20*/  PRMT R57, R91, 0x8880, RZ ;  /* 0x000088805b397816 */ /* 0x008fca00000000ff */
[----:B------:R-:W-:-:S07]  /*2d30*/  IMAD R88, R57, R90, RZ ;  /* 0x0000005a39587224 */ /* 0x000fce00078e02ff */
.L_x_79:
[----:B------:R-:W-:Y:S05]  /*2d40*/  BSYNC B1 ;  /* 0x0000000000017941 */ /* 0x000fea0003800000 */
.L_x_78:
[----:B------:R-:W-:Y:S01]  /*2d50*/  @!P5 IMAD R77, R77, R89, R88 ;  /* 0x000000594d4dd224 */ /* 0x000fe200078e0258 */
[----:B------:R-:W-:Y:S04]  /*2d60*/  BSSY B1, `(.L_x_80) ;  /* 0x0000006000017945 */ /* 0x000fe80003800000 */
[----:B------:R0:W-:Y:S01]  /*2d70*/  @!P5 STG.E.U8 desc[UR36][R94.64+0x29], R77 ;  /* 0x0000294d5e00d986 */ /* 0x0001e2000c101124 */
[----:B------:R-:W-:Y:S05]  /*2d80*/  @P2 BRA `(.L_x_81) ;  /* 0x00000000000c2947 */ /* 0x000fea0003800000 */
[----:B--2---:R-:W3:Y:S02]  /*2d90*/  LDG.E.U8 R91, desc[UR36][R100.64+0x28] ;  /* 0x00002824645b7981 */ /* 0x004ee4000c1e1100 */
[----:B---3--:R-:W-:-:S05]  /*2da0*/  PRMT R57, R91, 0x8880, RZ ;  /* 0x000088805b397816 */ /* 0x008fca00000000ff */
[----:B------:R-:W-:-:S07]  /*2db0*/  IMAD R88, R57, R90, RZ ;  /* 0x0000005a39587224 */ /* 0x000fce00078e02ff */
.L_x_81:
[----:B------:R-:W-:Y:S05]  /*2dc0*/  BSYNC B1 ;  /* 0x0000000000017941 */ /* 0x000fea0003800000 */
.L_x_80:
        /* <DEDUP_REMOVED lines=11> */
.L_x_83:
[----:B------:R-:W-:Y:S05]  /*2e80*/  BSYNC B1 ;  /* 0x0000000000017941 */ /* 0x000fea0003800000 */
.L_x_82:
[----:B------:R-:W-:Y:S01]  /*2e90*/  @!P4 IMAD R79, R79, R89, R88 ;  /* 0x000000594f4fc224 */ /* 0x000fe200078e0258 */
[----:B------:R-:W-:Y:S04]  /*2ea0*/  BSSY B1, `(.L_x_84) ;  /* 0x0000006000017945 */ /* 0x000fe80003800000 */
[----:B------:R0:W-:Y:S01]  /*2eb0*/  @!P4 STG.E.U8 desc[UR36][R6.64+0x29], R79 ;  /* 0x0000294f0600c986 */ /* 0x0001e2000c101124 */
[----:B------:R-:W-:Y:S05]  /*2ec0*/  @P3 BRA `(.L_x_85) ;  /* 0x00000000000c3947 */ /* 0x000fea0003800000 */
[----:B--2---:R-:W3:Y:S02]  /*2ed0*/  LDG.E.U8 R91, desc[UR36][R96.64+0x30] ;  /* 0x00003024605b7981 */ /* 0x004ee4000c1e1100 */
[----:B---3--:R-:W-:-:S05]  /*2ee0*/  PRMT R57, R91, 0x8880, RZ ;  /* 0x000088805b397816 */ /* 0x008fca00000000ff */
[----:B------:R-:W-:-:S07]  /*2ef0*/  IMAD R88, R57, R90, RZ ;  /* 0x0000005a39587224 */ /* 0x000fce00078e02ff */
.L_x_85:
[----:B------:R-:W-:Y:S05]  /*2f00*/  BSYNC B1 ;  /* 0x0000000000017941 */ /* 0x000fea0003800000 */
.L_x_84:
[----:B---3--:R-:W-:Y:S01]  /*2f10*/  @!P3 IMAD R57, R80, R89, R88 ;  /* 0x000000595039b224 */ /* 0x008fe200078e0258 */
[----:B------:R-:W-:Y:S04]  /*2f20*/  BSSY B1, `(.L_x_86) ;  /* 0x0000006000017945 */ /* 0x000fe80003800000 */
[----:B------:R3:W-:Y:S01]  /*2f30*/  @!P3 STG.E.U8 desc[UR36][R94.64+0x30], R57 ;  /* 0x000030395e00b986 */ /* 0x0007e2000c101124 */
[----:B------:R-:W-:Y:S05]  /*2f40*/  @P5 BRA `(.L_x_87) ;  /* 0x00000000000c5947 */ /* 0x000fea0003800000 */
[----:B--2---:R-:W3:Y:S02]  /*2f50*/  LDG.E.U8 R91, desc[UR36][R96.64+0x31] ;  /* 0x00003124605b7981 */ /* 0x004ee4000c1e1100 */
[----:B---3--:R-:W-:-:S05]  /*2f60*/  PRMT R57, R91, 0x8880, RZ ;  /* 0x000088805b397816 */ /* 0x008fca00000000ff */
[----:B------:R-:W-:-:S07]  /*2f70*/  IMAD R88, R57, R90, RZ ;  /* 0x0000005a39587224 */ /* 0x000fce00078e02ff */
.L_x_87:
[----:B------:R-:W-:Y:S05]  /*2f80*/  BSYNC B1 ;  /* 0x0000000000017941 */ /* 0x000fea0003800000 */
.L_x_86:
[----:B------:R-:W-:Y:S01]  /*2f90*/  @!P5 IMAD R81, R81, R89, R88 ;  /* 0x000000595151d224 */ /* 0x000fe200078e0258 */
[----:B------:R-:W-:Y:S04]  /*2fa0*/  BSSY B1, `(.L_x_88) ;  /* 0x0000006000017945 */ /* 0x000fe80003800000 */
[----:B------:R0:W-:Y:S01]  /*2fb0*/  @!P5 STG.E.U8 desc[UR36][R94.64+0x31], R81 ;  /* 0x000031515e00d986 */ /* 0x0001e2000c101124 */
[----:B------:R-:W-:Y:S05]  /*2fc0*/  @P2 BRA `(.L_x_89) ;  /* 0x00000000000c2947 */ /* 0x000fea0003800000 */
[----:B--2---:R-:W3:Y:S02]  /*2fd0*/  LDG.E.U8 R91, desc[UR36][R100.64+0x30] ;  /* 0x00003024645b7981 */ /* 0x004ee4000c1e1100 */
[----:B---3--:R-:W-:-:S05]  /*2fe0*/  PRMT R57, R91, 0x8880, RZ ;  /* 0x000088805b397816 */ /* 0x008fca00000000ff */
[----:B------:R-:W-:-:S07]  /*2ff0*/  IMAD R88, R57, R90, RZ ;  /* 0x0000005a39587224 */ /* 0x000fce00078e02ff */
.L_x_89:
[----:B------:R-:W-:Y:S05]  /*3000*/  BSYNC B1 ;  /* 0x0000000000017941 */ /* 0x000fea0003800000 */
.L_x_88:
[C---:B------:R-:W-:Y:S01]  /*3010*/  ISETP.LT.OR P4, PT, R3.reuse, 0x32, !P1 ;  /* 0x000000320300780c */ /* 0x040fe20004f81670 */
[----:B---3--:R-:W-:Y:S01]  /*3020*/  @!P2 IMAD R57, R82, R89, R88 ;  /* 0x000000595239a224 */ /* 0x008fe200078e0258 */
[----:B------:R-:W-:Y:S01]  /*3030*/  BSSY B1, `(.L_x_90) ;  /* 0x000000b000017945 */ /* 0x000fe20003800000 */
[----:B------:R-:W-:Y:S02]  /*3040*/  ISETP.LT.OR P3, PT, R3, 0x39, !P0 ;  /* 0x000000390300780c */ /* 0x000fe40004761670 */
[----:B------:R-:W-:Y:S01]  /*3050*/  IADD3 R107, P5, R107, 0x80, RZ ;  /* 0x000000806b6b7810 */ /* 0x000fe20007fbe0ff */
[----:B------:R3:W-:Y:S01]  /*3060*/  @!P2 STG.E.U8 desc[UR36][R6.64+0x30], R57 ;  /* 0x000030390600a986 */ /* 0x0007e2000c101124 */
[C---:B------:R-:W-:Y:S02]  /*3070*/  ISETP.LT.OR P2, PT, R3.reuse, 0x39, !P1 ;  /* 0x000000390300780c */ /* 0x040fe40004f41670 */
[C---:B------:R-:W-:Y:S02]  /*3080*/  ISETP.LT.OR P0, PT, R3.reuse, 0x3a, !P0 ;  /* 0x0000003a0300780c */ /* 0x040fe40004701670 */
[----:B------:R-:W-:-:S02]  /*3090*/  ISETP.LT.OR P1, PT, R3, 0x3a, !P1 ;  /* 0x0000003a0300780c */ /* 0x000fc40004f21670 */
[----:B------:R-:W-:Y:S11]  /*30a0*/  @P4 BRA `(.L_x_91) ;  /* 0x00000000000c4947 */ /* 0x000ff60003800000 */
[----:B--2---:R-:W3:Y:S02]  /*30b0*/  LDG.E.U8 R91, desc[UR36][R100.64+0x31] ;  /* 0x00003124645b7981 */ /* 0x004ee4000c1e1100 */
[----:B---3--:R-:W-:-:S05]  /*30c0*/  PRMT R57, R91, 0x8880, RZ ;  /* 0x000088805b397816 */ /* 0x008fca00000000ff */
[----:B------:R-:W-:-:S07]  /*30d0*/  IMAD R88, R57, R90, RZ ;  /* 0x0000005a39587224 */ /* 0x000fce00078e02ff */
.L_x_91:
[----:B------:R-:W-:Y:S05]  /*30e0*/  BSYNC B1 ;  /* 0x0000000000017941 */ /* 0x000fea0003800000 */
.L_x_90:
[----:B------:R-:W-:Y:S01]  /*30f0*/  @!P4 IMAD R83, R83, R89, R88 ;  /* 0x000000595353c224 */ /* 0x000fe200078e0258 */
[----:B------:R-:W-:Y:S04]  /*3100*/  BSSY B1, `(.L_x_92) ;  /* 0x0000006000017945 */ /* 0x000fe80003800000 */
[----:B------:R0:W-:Y:S01]  /*3110*/  @!P4 STG.E.U8 desc[UR36][R6.64+0x31], R83 ;  /* 0x000031530600c986 */ /* 0x0001e2000c101124 */
[----:B------:R-:W-:Y:S05]  /*3120*/  @P3 BRA `(.L_x_93) ;  /* 0x00000000000c3947 */ /* 0x000fea0003800000 */
[----:B--2---:R-:W3:Y:S02]  /*3130*/  LDG.E.U8 R91, desc[UR36][R96.64+0x38] ;  /* 0x00003824605b7981 */ /* 0x004ee4000c1e1100 */
[----:B---3--:R-:W-:-:S05]  /*3140*/  PRMT R57, R91, 0x8880, RZ ;  /* 0x000088805b397816 */ /* 0x008fca00000000ff */
[----:B------:R-:W-:-:S07]  /*3150*/  IMAD R88, R57, R90, RZ ;  /* 0x0000005a39587224 */ /* 0x000fce00078e02ff */
.L_x_93:
[----:B------:R-:W-:Y:S05]  /*3160*/  BSYNC B1 ;  /* 0x0000000000017941 */ /* 0x000fea0003800000 */
.L_x_92:
[----:B---3--:R-:W-:Y:S01]  /*3170*/  @!P3 IMAD R57, R84, R89, R88 ;  /* 0x000000595439b224 */ /* 0x008fe200078e0258 */
[----:B------:R-:W-:Y:S01]  /*3180*/  BSSY B1, `(.L_x_94) ;  /* 0x0000007000017945 */ /* 0x000fe20003800000 */
[----:B----4-:R-:W-:-:S03]  /*3190*/  IMAD.X R59, RZ, RZ, R5, P5 ;  /* 0x000000ffff3b7224 */ /* 0x010fc600028e0605 */
[----:B------:R3:W-:Y:S01]  /*31a0*/  @!P3 STG.E.U8 desc[UR36][R94.64+0x38], R57 ;  /* 0x000038395e00b986 */ /* 0x0007e2000c101124 */
[----:B------:R-:W-:Y:S05]  /*31b0*/  @P0 BRA `(.L_x_95) ;  /* 0x00000000000c0947 */ /* 0x000fea0003800000 */
[----:B--2---:R-:W2:Y:S02]  /*31c0*/  LDG.E.U8 R91, desc[UR36][R96.64+0x39] ;  /* 0x00003924605b7981 */ /* 0x004ea4000c1e1100 */
[----:B--2---:R-:W-:-:S05]  /*31d0*/  PRMT R5, R91, 0x8880, RZ ;  /* 0x000088805b057816 */ /* 0x004fca00000000ff */
[----:B------:R-:W-:-:S07]  /*31e0*/  IMAD R88, R5, R90, RZ ;  /* 0x0000005a05587224 */ /* 0x000fce00078e02ff */
.L_x_95:
[----:B------:R-:W-:Y:S05]  /*31f0*/  BSYNC B1 ;  /* 0x0000000000017941 */ /* 0x000fea0003800000 */
.L_x_94:
[----:B------:R-:W-:Y:S01]  /*3200*/  @!P0 IMAD R85, R85, R89, R88 ;  /* 0x0000005955558224 */ /* 0x000fe200078e0258 */
[----:B------:R-:W-:Y:S01]  /*3210*/  BSSY B1, `(.L_x_96) ;  /* 0x0000007000017945 */ /* 0x000fe20003800000 */
[----:B------:R-:W-:-:S03]  /*3220*/  IMAD R4, R59, R92, RZ ;  /* 0x0000005c3b047224 */ /* 0x000fc600078e02ff */
[----:B------:R4:W-:Y:S01]  /*3230*/  @!P0 STG.E.U8 desc[UR36][R94.64+0x39], R85 ;  /* 0x000039555e008986 */ /* 0x0009e2000c101124 */
[----:B------:R-:W-:Y:S05]  /*3240*/  @P2 BRA `(.L_x_97) ;  /* 0x00000000000c2947 */ /* 0x000fea0003800000 */
[----:B--2---:R-:W2:Y:S02]  /*3250*/  LDG.E.U8 R91, desc[UR36][R100.64+0x38] ;  /* 0x00003824645b7981 */ /* 0x004ea4000c1e1100 */
[----:B--2---:R-:W-:-:S05]  /*3260*/  PRMT R5, R91, 0x8880, RZ ;  /* 0x000088805b057816 */ /* 0x004fca00000000ff */
[----:B------:R-:W-:-:S07]  /*3270*/  IMAD R88, R5, R90, RZ ;  /* 0x0000005a05587224 */ /* 0x000fce00078e02ff */
.L_x_97:
[----:B------:R-:W-:Y:S05]  /*3280*/  BSYNC B1 ;  /* 0x0000000000017941 */ /* 0x000fea0003800000 */
.L_x_96:
[----:B------:R-:W-:Y:S01]  /*3290*/  @!P2 IMAD R5, R86, R89, R88 ;  /* 0x000000595605a224 */ /* 0x000fe200078e0258 */
[----:B------:R-:W-:Y:S01]  /*32a0*/  BSSY B1, `(.L_x_98) ;  /* 0x0000009000017945 */ /* 0x000fe20003800000 */
[C---:B---3--:R-:W-:Y:S02]  /*32b0*/  IMAD R57, R107.reuse, R93, R4 ;  /* 0x0000005d6b397224 */ /* 0x048fe400078e0204 */
[CC--:B------:R-:W-:Y:S01]  /*32c0*/  IMAD.WIDE.U32 R98, R107.reuse, R92.reuse, R98 ;  /* 0x0000005c6b627225 */ /* 0x0c0fe200078e0062 */
[----:B------:R3:W-:Y:S03]  /*32d0*/  @!P2 STG.E.U8 desc[UR36][R6.64+0x38], R5 ;  /* 0x000038050600a986 */ /* 0x0007e6000c101124 */
[----:B------:R-:W-:Y:S01]  /*32e0*/  IMAD.WIDE.U32 R92, R107, R92, R20 ;  /* 0x0000005c6b5c7225 */ /* 0x000fe200078e0014 */
[----:B------:R-:W-:Y:S06]  /*32f0*/  @P1 BRA `(.L_x_99) ;  /* 0x00000000000c1947 */ /* 0x000fec0003800000 */
[----:B--2---:R-:W3:Y:S02]  /*3300*/  LDG.E.U8 R91, desc[UR36][R100.64+0x39] ;  /* 0x00003924645b7981 */ /* 0x004ee4000c1e1100 */
[----:B---3--:R-:W-:-:S05]  /*3310*/  PRMT R5, R91, 0x8880, RZ ;  /* 0x000088805b057816 */ /* 0x008fca00000000ff */
[----:B------:R-:W-:-:S07]  /*3320*/  IMAD R88, R5, R90, RZ ;  /* 0x0000005a05587224 */ /* 0x000fce00078e02ff */
.L_x_99:
[----:B------:R-:W-:Y:S05]  /*3330*/  BSYNC B1 ;  /* 0x0000000000017941 */ /* 0x000fea0003800000 */
.L_x_98:
[----:B------:R-:W-:Y:S01]  /*3340*/  @!P1 IMAD R87, R87, R89, R88 ;  /* 0x0000005957579224 */ /* 0x000fe200078e0258 */
[----:B------:R-:W-:Y:S01]  /*3350*/  ISETP.GE.AND P2, PT, R102, 0x81, PT ;  /* 0x000000816600780c */ /* 0x000fe20003f46270 */
[----:B------:R-:W-:Y:S01]  /*3360*/  BSSY B1, `(.L_x_100) ;  /* 0x000000c000017945 */ /* 0x000fe20003800000 */
[----:B------:R-:W-:Y:S02]  /*3370*/  IADD3 R4, P5, R92, R12, RZ ;  /* 0x0000000c5c047210 */ /* 0x000fe40007fbe0ff */
[----:B------:R0:W-:Y:S01]  /*3380*/  @!P1 STG.E.U8 desc[UR36][R6.64+0x39], R87 ;  /* 0x0000395706009986 */ /* 0x0001e2000c101124 */
[----:B------:R-:W-:Y:S02]  /*3390*/  ISETP.LT.OR P1, PT, R3, 0x1, !P2 ;  /* 0x000000010300780c */ /* 0x000fe40005721670 */
[----:B---3--:R-:W-:Y:S02]  /*33a0*/  IADD3.X R5, R13, R93, R57, P5, !PT ;  /* 0x0000005d0d057210 */ /* 0x008fe40002ffe439 */
[----:B------:R-:W-:-:S02]  /*33b0*/  ISETP.GE.AND P0, PT, R102, 0x89, PT ;  /* 0x000000896600780c */ /* 0x000fc40003f06270 */
[----:B------:R-:W-:Y:S02]  /*33c0*/  IADD3 R12, P4, P3, R14, R12, R98 ;  /* 0x0000000c0e0c7210 */ /* 0x000fe40007b9e062 */
[----:B------:R-:W-:-:S05]  /*33d0*/  ISETP.LT.OR P5, PT, R3, 0x2, !P2 ;  /* 0x000000020300780c */ /* 0x000fca00057a1670 */
[----:B0-----:R-:W-:Y:S08]  /*33e0*/  @P1 BRA `(.L_x_101) ;  /* 0x00000000000c1947 */ /* 0x001ff00003800000 */
[----:B--2---:R-:W2:Y:S02]  /*33f0*/  LDG.E.U8 R91, desc[UR36][R4.64] ;  /* 0x00000024045b7981 */ /* 0x004ea4000c1e1100 */
[----:B--2---:R-:W-:-:S05]  /*3400*/  PRMT R7, R91, 0x8880, RZ ;  /* 0x000088805b077816 */ /* 0x004fca00000000ff */
[----:B------:R-:W-:-:S07]  /*3410*/  IMAD R88, R7, R90, RZ ;  /* 0x0000005a07587224 */ /* 0x000fce00078e02ff */
.L_x_101:
[----:B------:R-:W-:Y:S05]  /*3420*/  BSYNC B1 ;  /* 0x0000000000017941 */ /* 0x000fea0003800000 */
.L_x_100:
[----:B------:R-:W-:Y:S01]  /*3430*/  @!P1 IMAD R7, R24, R89, R88 ;  /* 0x0000005918079224 */ /* 0x000fe200078e0258 */
[----:B------:R-:W-:Y:S01]  /*3440*/  BSSY B1, `(.L_x_102) ;  /* 0x0000007000017945 */ /* 0x000fe20003800000 */
[----:B------:R-:W-:-:S03]  /*3450*/  IMAD.IADD R98, R57, 0x1, R99 ;  /* 0x0000000139627824 */ /* 0x000fc600078e0263 */
[----:B------:R0:W-:Y:S01]  /*3460*/  @!P1 STG.E.U8 desc[UR36][R8.64], R7 ;  /* 0x0000000708009986 */ /* 0x0001e2000c101124 */
[----:B------:R-:W-:Y:S05]  /*3470*/  @P5 BRA `(.L_x_103) ;  /* 0x00000000000c5947 */ /* 0x000fea0003800000 */
[----:B--2---:R-:W0:Y:S02]  /*3480*/  LDG.E.U8 R91, desc[UR36][R4.64+0x1] ;  /* 0x00000124045b7981 */ /* 0x004e24000c1e1100 */
[----:B0-----:R-:W-:-:S05]  /*3490*/  PRMT R7, R91, 0x8880, RZ ;  /* 0x000088805b077816 */ /* 0x001fca00000000ff */
[----:B------:R-:W-:-:S07]  /*34a0*/  IMAD R88, R7, R90, RZ ;  /* 0x0000005a07587224 */ /* 0x000fce00078e02ff */
.L_x_103:
[----:B------:R-:W-:Y:S05]  /*34b0*/  BSYNC B1 ;  /* 0x0000000000017941 */ /* 0x000fea0003800000 */
.L_x_102:
[----:B------:R-:W-:Y:S01]  /*34c0*/  ISETP.LT.OR P1, PT, R3, 0x1, !P0 ;  /* 0x000000010300780c */ /* 0x000fe20004721670 */
[----:B------:R-:W-:Y:S01]  /*34d0*/  @!P5 IMAD R25, R25, R89, R88 ;  /* 0x000000591919d224 */ /* 0x000fe200078e0258 */
[----:B------:R-:W-:Y:S01]  /*34e0*/  BSSY B1, `(.L_x_104) ;  /* 0x000000a000017945 */ /* 0x000fe20003800000 */
[----:B------:R-:W-:Y:S02]  /*34f0*/  IADD3.X R13, R21, R13, R98, P4, P3 ;  /* 0x0000000d150d7210 */ /* 0x000fe400027e6462 */
[C---:B------:R-:W-:Y:S01]  /*3500*/  ISETP.LT.OR P4, PT, R3.reuse, 0x2, !P0 ;  /* 0x000000020300780c */ /* 0x040fe20004781670 */
[----:B------:R3:W-:Y:S01]  /*3510*/  @!P5 STG.E.U8 desc[UR36][R8.64+0x1], R25 ;  /* 0x000001190800d986 */ /* 0x0007e2000c101124 */
[C---:B------:R-:W-:Y:S02]  /*3520*/  ISETP.LT.OR P5, PT, R3.reuse, 0x9, !P2 ;  /* 0x000000090300780c */ /* 0x040fe400057a1670 */
[----:B------:R-:W-:-:S04]  /*3530*/  ISETP.LT.OR P3, PT, R3, 0xa, !P2 ;  /* 0x0000000a0300780c */ /* 0x000fc80005761670 */
[----:B------:R-:W-:Y:S09]  /*3540*/  @P1 BRA `(.L_x_105) ;  /* 0x00000000000c1947 */ /* 0x000ff20003800000 */
[----:B--2---:R-:W0:Y:S02]  /*3550*/  LDG.E.U8 R91, desc[UR36][R12.64] ;  /* 0x000000240c5b7981 */ /* 0x004e24000c1e1100 */
[----:B0-----:R-:W-:-:S05]  /*3560*/  PRMT R7, R91, 0x8880, RZ ;  /* 0x000088805b077816 */ /* 0x001fca00000000ff */
[----:B------:R-:W-:-:S07]  /*3570*/  IMAD R88, R7, R90, RZ ;  /* 0x0000005a07587224 */ /* 0x000fce00078e02ff */
.L_x_105:
[----:B------:R-:W-:Y:S05]  /*3580*/  BSYNC B1 ;  /* 0x0000000000017941 */ /* 0x000fea0003800000 */
.L_x_104:
[----:B0-----:R-:W-:Y:S01]  /*3590*/  @!P1 IMAD R7, R26, R89, R88 ;  /* 0x000000591a079224 */ /* 0x001fe200078e0258 */
[----:B------:R-:W-:Y:S04]  /*35a0*/  BSSY B1, `(.L_x_106) ;  /* 0x0000006000017945 */ /* 0x000fe80003800000 */
[----:B------:R0:W-:Y:S01]  /*35b0*/  @!P1 STG.E.U8 desc[UR36][R10.64], R7 ;  /* 0x000000070a009986 */ /* 0x0001e2000c101124 */
[----:B------:R-:W-:Y:S05]  /*35c0*/  @P4 BRA `(.L_x_107) ;  /* 0x00000000000c4947 */ /* 0x000fea0003800000 */
[----:B--2---:R-:W0:Y:S02]  /*35d0*/  LDG.E.U8 R91, desc[UR36][R12.64+0x1] ;  /* 0x000001240c5b7981 */ /* 0x004e24000c1e1100 */
[----:B0-----:R-:W-:-:S05]  /*35e0*/  PRMT R7, R91, 0x8880, RZ ;  /* 0x000088805b077816 */ /* 0x001fca00000000ff */
[----:B------:R-:W-:-:S07]  /*35f0*/  IMAD R88, R7, R90, RZ ;  /* 0x0000005a07587224 */ /* 0x000fce00078e02ff */
.L_x_107:
[----:B------:R-:W-:Y:S05]  /*3600*/  BSYNC B1 ;  /* 0x0000000000017941 */ /* 0x000fea0003800000 */
.L_x_106:
[----:B------:R-:W-:Y:S01]  /*3610*/  @!P4 IMAD R27, R27, R89, R88 ;  /* 0x000000591b1bc224 */ /* 0x000fe200078e0258 */
[----:B------:R-:W-:Y:S04]  /*3620*/  BSSY B1, `(.L_x_108) ;  /* 0x0000006000017945 */ /* 0x000fe80003800000 */
[----:B------:R0:W-:Y:S01]  /*3630*/  @!P4 STG.E.U8 desc[UR36][R10.64+0x1], R27 ;  /* 0x0000011b0a00c986 */ /* 0x0001e2000c101124 */
[----:B------:R-:W-:Y:S05]  /*3640*/  @P5 BRA `(.L_x_109) ;  /* 0x00000000000c5947 */ /* 0x000fea0003800000 */
[----:B--2---:R-:W0:Y:S02]  /*3650*/  LDG.E.U8 R91, desc[UR36][R4.64+0x8] ;  /* 0x00000824045b7981 */ /* 0x004e24000c1e1100 */
[----:B0-----:R-:W-:-:S05]  /*3660*/  PRMT R7, R91, 0x8880, RZ ;  /* 0x000088805b077816 */ /* 0x001fca00000000ff */
[----:B------:R-:W-:-:S07]  /*3670*/  IMAD R88, R7, R90, RZ ;  /* 0x0000005a07587224 */ /* 0x000fce00078e02ff */
.L_x_109:
[----:B------:R-:W-:Y:S05]  /*3680*/  BSYNC B1 ;  /* 0x0000000000017941 */ /* 0x000fea0003800000 */
.L_x_108:
[----:B0-----:R-:W-:Y:S01]  /*3690*/  @!P5 IMAD R7, R28, R89, R88 ;  /* 0x000000591c07d224 */ /* 0x001fe200078e0258 */
[----:B------:R-:W-:Y:S04]  /*36a0*/  BSSY B1, `(.L_x_110) ;  /* 0x0000006000017945 */ /* 0x000fe80003800000 */
[----:B------:R0:W-:Y:S01]  /*36b0*/  @!P5 STG.E.U8 desc[UR36][R8.64+0x8], R7 ;  /* 0x000008070800d986 */ /* 0x0001e2000c101124 */
[----:B------:R-:W-:Y:S05]  /*36c0*/  @P3 BRA `(.L_x_111) ;  /* 0x00000000000c3947 */ /* 0x000fea0003800000 */
[----:B--2---:R-:W0:Y:S02]  /*36d0*/  LDG.E.U8 R91, desc[UR36][R4.64+0x9] ;  /* 0x00000924045b7981 */ /* 0x004e24000c1e1100 */
[----:B0-----:R-:W-:-:S05]  /*36e0*/  PRMT R7, R91, 0x8880, RZ ;  /* 0x000088805b077816 */ /* 0x001fca00000000ff */
[----:B------:R-:W-:-:S07]  /*36f0*/  IMAD R88, R7, R90, RZ ;  /* 0x0000005a07587224 */ /* 0x000fce00078e02ff */
.L_x_111:
[----:B------:R-:W-:Y:S05]  /*3700*/  BSYNC B1 ;  /* 0x0000000000017941 */ /* 0x000fea0003800000 */
.L_x_110:
[----:B------:R-:W-:Y:S01]  /*3710*/  ISETP.LT.OR P5, PT, R3, 0x9, !P0 ;  /* 0x000000090300780c */ /* 0x000fe200047a1670 */
[----:B------:R-:W-:Y:S01]  /*3720*/  @!P3 IMAD R29, R29, R89, R88 ;  /* 0x000000591d1db224 */ /* 0x000fe200078e0258 */
[----:B------:R-:W-:Y:S01]  /*3730*/  BSSY B1, `(.L_x_112) ;  /* 0x0000009000017945 */ /* 0x000fe20003800000 */
[C---:B------:R-:W-:Y:S02]  /*3740*/  ISETP.LT.OR P4, PT, R3.reuse, 0xa, !P0 ;  /* 0x0000000a0300780c */ /* 0x040fe40004781670 */
[C---:B------:R-:W-:Y:S01]  /*3750*/  ISETP.LT.OR P1, PT, R3.reuse, 0x12, !P2 ;  /* 0x000000120300780c */ /* 0x040fe20005721670 */
[----:B------:R0:W-:Y:S01]  /*3760*/  @!P3 STG.E.U8 desc[UR36][R8.64+0x9], R29 ;  /* 0x0000091d0800b986 */ /* 0x0001e2000c101124 */
[----:B------:R-:W-:-:S06]  /*3770*/  ISETP.LT.OR P3, PT, R3, 0x11, !P2 ;  /* 0x000000110300780c */ /* 0x000fcc0005761670 */
[----:B------:R-:W-:Y:S07]  /*3780*/  @P5 BRA `(.L_x_113) ;  /* 0x00000000000c5947 */ /* 0x000fee0003800000 */
[----:B--2---:R-:W0:Y:S02]  /*3790*/  LDG.E.U8 R91, desc[UR36][R12.64+0x8] ;  /* 0x000008240c5b7981 */ /* 0x004e24000c1e1100 */
[----:B0-----:R-:W-:-:S05]  /*37a0*/  PRMT R7, R91, 0x8880, RZ ;  /* 0x000088805b077816 */ /* 0x001fca00000000ff */
[----:B------:R-:W-:-:S07]  /*37b0*/  IMAD R88, R7, R90, RZ ;  /* 0x0000005a07587224 */ /* 0x000fce00078e02ff */
.L_x_113:
[----:B------:R-:W-:Y:S05]  /*37c0*/  BSYNC B1 ;  /* 0x0000000000017941 */ /* 0x000fea0003800000 */
.L_x_112:
[----:B0-----:R-:W-:Y:S01]  /*37d0*/  @!P5 IMAD R7, R30, R89, R88 ;  /* 0x000000591e07d224 */ /* 0x001fe200078e0258 */
[----:B------:R-:W-:Y:S04]  /*37e0*/  BSSY B1, `(.L_x_114) ;  /* 0x0000006000017945 */ /* 0x000fe80003800000 */
[----:B------:R0:W-:Y:S01]  /*37f0*/  @!P5 STG.E.U8 desc[UR36][R10.64+0x8], R7 ;  /* 0x000008070a00d986 */ /* 0x0001e2000c101124 */
[----:B------:R-:W-:Y:S05]  /*3800*/  @P4 BRA `(.L_x_115) ;  /* 0x00000000000c4947 */ /* 0x000fea0003800000 */
[----:B--2---:R-:W0:Y:S02]  /*3810*/  LDG.E.U8 R91, desc[UR36][R12.64+0x9] ;  /* 0x000009240c5b7981 */ /* 0x004e24000c1e1100 */
[----:B0-----:R-:W-:-:S05]  /*3820*/  PRMT R7, R91, 0x8880, RZ ;  /* 0x000088805b077816 */ /* 0x001fca00000000ff */
[----:B------:R-:W-:-:S07]  /*3830*/  IMAD R88, R7, R90, RZ ;  /* 0x0000005a07587224 */ /* 0x000fce00078e02ff */
.L_x_115:
[----:B------:R-:W-:Y:S05]  /*3840*/  BSYNC B1 ;  /* 0x0000000000017941 */ /* 0x000fea0003800000 */
.L_x_114:
[----:B------:R-:W-:Y:S01]  /*3850*/  @!P4 IMAD R31, R31, R89, R88 ;  /* 0x000000591f1fc224 */ /* 0x000fe200078e0258 */
[----:B------:R-:W-:Y:S04]  /*3860*/  BSSY B1, `(.L_x_116) ;  /* 0x0000006000017945 */ /* 0x000fe80003800000 */
[----:B------:R0:W-:Y:S01]  /*3870*/  @!P4 STG.E.U8 desc[UR36][R10.64+0x9], R31 ;  /* 0x0000091f0a00c986 */ /* 0x0001e2000c101124 */
[----:B------:R-:W-:Y:S05]  /*3880*/  @P3 BRA `(.L_x_117) ;  /* 0x00000000000c3947 */ /* 0x000fea0003800000 */
[----:B--2---:R-:W0:Y:S02]  /*3890*/  LDG.E.U8 R91, desc[UR36][R4.64+0x10] ;  /* 0x00001024045b7981 */ /* 0x004e24000c1e1100 */
[----:B0-----:R-:W-:-:S05]  /*38a0*/  PRMT R7, R91, 0x8880, RZ ;  /* 0x000088805b077816 */ /* 0x001fca00000000ff */
[----:B------:R-:W-:-:S07]  /*38b0*/  IMAD R88, R7, R90, RZ ;  /* 0x0000005a07587224 */ /* 0x000fce00078e02ff */
.L_x_117:
[----:B------:R-:W-:Y:S05]  /*38c0*/  BSYNC B1 ;  /* 0x0000000000017941 */ /* 0x000fea0003800000 */
.L_x_116:
[----:B0-----:R-:W-:Y:S01]  /*38d0*/  @!P3 IMAD R7, R32, R89, R88 ;  /* 0x000000592007b224 */ /* 0x001fe200078e0258 */
[----:B------:R-:W-:Y:S04]  /*38e0*/  BSSY B1, `(.L_x_118) ;  /* 0x0000006000017945 */ /* 0x000fe80003800000 */
[----:B------:R0:W-:Y:S01]  /*38f0*/  @!P3 STG.E.U8 desc[UR36][R8.64+0x10], R7 ;  /* 0x000010070800b986 */ /* 0x0001e2000c101124 */
[----:B------:R-:W-:Y:S05]  /*3900*/  @P1 BRA `(.L_x_119) ;  /* 0x00000000000c1947 */ /* 0x000fea0003800000 */
[----:B--2---:R-:W0:Y:S02]  /*3910*/  LDG.E.U8 R91, desc[UR36][R4.64+0x11] ;  /* 0x00001124045b7981 */ /* 0x004e24000c1e1100 */
[----:B0-----:R-:W-:-:S05]  /*3920*/  PRMT R7, R91, 0x8880, RZ ;  /* 0x000088805b077816 */ /* 0x001fca00000000ff */
[----:B------:R-:W-:-:S07]  /*3930*/  IMAD R88, R7, R90, RZ ;  /* 0x0000005a07587224 */ /* 0x000fce00078e02ff */
.L_x_119:
[----:B------:R-:W-:Y:S05]  /*3940*/  BSYNC B1 ;  /* 0x0000000000017941 */ /* 0x000fea0003800000 */
.L_x_118:
        /* <DEDUP_REMOVED lines=11> */
.L_x_121:
[----:B------:R-:W-:Y:S05]  /*3a00*/  BSYNC B1 ;  /* 0x0000000000017941 */ /* 0x000fea0003800000 */
.L_x_120:
[----:B0-----:R-:W-:Y:S01]  /*3a10*/  @!P4 IMAD R7, R34, R89, R88 ;  /* 0x000000592207c224 */ /* 0x001fe200078e0258 */
[----:B------:R-:W-:Y:S04]  /*3a20*/  BSSY B1, `(.L_x_122) ;  /* 0x0000006000017945 */ /* 0x000fe80003800000 */
[----:B------:R0:W-:Y:S01]  /*3a30*/  @!P4 STG.E.U8 desc[UR36][R10.64+0x10], R7 ;  /* 0x000010070a00c986 */ /* 0x0001e2000c101124 */
[----:B------:R-:W-:Y:S05]  /*3a40*/  @P3 BRA `(.L_x_123) ;  /* 0x00000000000c3947 */ /* 0x000fea0003800000 */
[----:B--2---:R-:W0:Y:S02]  /*3a50*/  LDG.E.U8 R91, desc[UR36][R12.64+0x11] ;  /* 0x000011240c5b7981 */ /* 0x004e24000c1e1100 */
[----:B0-----:R-:W-:-:S05]  /*3a60*/  PRMT R7, R91, 0x8880, RZ ;  /* 0x000088805b077816 */ /* 0x001fca00000000ff */
[----:B------:R-:W-:-:S07]  /*3a70*/  IMAD R88, R7, R90, RZ ;  /* 0x0000005a07587224 */ /* 0x000fce00078e02ff */
.L_x_123:
[----:B------:R-:W-:Y:S05]  /*3a80*/  BSYNC B1 ;  /* 0x0000000000017941 */ /* 0x000fea0003800000 */
.L_x_122:
[----:B------:R-:W-:Y:S01]  /*3a90*/  @!P3 IMAD R35, R35, R89, R88 ;  /* 0x000000592323b224 */ /* 0x000fe200078e0258 */
[----:B------:R-:W-:Y:S04]  /*3aa0*/  BSSY B1, `(.L_x_124) ;  /* 0x0000006000017945 */ /* 0x000fe80003800000 */
[----:B------:R0:W-:Y:S01]  /*3ab0*/  @!P3 STG.E.U8 desc[UR36][R10.64+0x11], R35 ;  /* 0x000011230a00b986 */ /* 0x0001e2000c101124 */
[----:B------:R-:W-:Y:S05]  /*3ac0*/  @P5 BRA `(.L_x_125) ;  /* 0x00000000000c5947 */ /* 0x000fea0003800000 */
[----:B--2---:R-:W0:Y:S02]  /*3ad0*/  LDG.E.U8 R91, desc[UR36][R4.64+0x18] ;  /* 0x00001824045b7981 */ /* 0x004e24000c1e1100 */
[----:B0-----:R-:W-:-:S05]  /*3ae0*/  PRMT R7, R91, 0x8880, RZ ;  /* 0x000088805b077816 */ /* 0x001fca00000000ff */
[----:B------:R-:W-:-:S07]  /*3af0*/  IMAD R88, R7, R90, RZ ;  /* 0x0000005a07587224 */ /* 0x000fce00078e02ff */
.L_x_125:
[----:B------:R-:W-:Y:S05]  /*3b00*/  BSYNC B1 ;  /* 0x0000000000017941 */ /* 0x000fea0003800000 */
.L_x_124:
[----:B0-----:R-:W-:Y:S01]  /*3b10*/  @!P5 IMAD R7, R36, R89, R88 ;  /* 0x000000592407d224 */ /* 0x001fe200078e0258 */
[----:B------:R-:W-:Y:S04]  /*3b20*/  BSSY B1, `(.L_x_126) ;  /* 0x0000006000017945 */ /* 0x000fe80003800000 */
[----:B------:R0:W-:Y:S01]  /*3b30*/  @!P5 STG.E.U8 desc[UR36][R8.64+0x18], R7 ;  /* 0x000018070800d986 */ /* 0x0001e2000c101124 */
[----:B------:R-:W-:Y:S05]  /*3b40*/  @P1 BRA `(.L_x_127) ;  /* 0x00000000000c1947 */ /* 0x000fea0003800000 */
[----:B--2---:R-:W0:Y:S02]  /*3b50*/  LDG.E.U8 R91, desc[UR36][R4.64+0x19] ;  /* 0x00001924045b7981 */ /* 0x004e24000c1e1100 */
[----:B0-----:R-:W-:-:S05]  /*3b60*/  PRMT R7, R91, 0x8880, RZ ;  /* 0x000088805b077816 */ /* 0x001fca00000000ff */
[----:B------:R-:W-:-:S07]  /*3b70*/  IMAD R88, R7, R90, RZ ;  /* 0x0000005a07587224 */ /* 0x000fce00078e02ff */
.L_x_127:
[----:B------:R-:W-:Y:S05]  /*3b80*/  BSYNC B1 ;  /* 0x0000000000017941 */ /* 0x000fea0003800000 */
.L_x_126:
        /* <DEDUP_REMOVED lines=11> */
.L_x_129:
[----:B------:R-:W-:Y:S05]  /*3c40*/  BSYNC B1 ;  /* 0x0000000000017941 */ /* 0x000fea0003800000 */
.L_x_128:
[----:B0-----:R-:W-:Y:S01]  /*3c50*/  @!P4 IMAD R7, R38, R89, R88 ;  /* 0x000000592607c224 */ /* 0x001fe200078e0258 */
[----:B------:R-:W-:Y:S04]  /*3c60*/  BSSY B1, `(.L_x_130) ;  /* 0x0000006000017945 */ /* 0x000fe80003800000 */
[----:B------:R0:W-:Y:S01]  /*3c70*/  @!P4 STG.E.U8 desc[UR36][R10.64+0x18], R7 ;  /* 0x000018070a00c986 */ /* 0x0001e2000c101124 */
[----:B------:R-:W-:Y:S05]  /*3c80*/  @P3 BRA `(.L_x_131) ;  /* 0x00000000000c3947 */ /* 0x000fea0003800000 */
[----:B--2---:R-:W0:Y:S02]  /*3c90*/  LDG.E.U8 R91, desc[UR36][R12.64+0x19] ;  /* 0x000019240c5b7981 */ /* 0x004e24000c1e1100 */
[----:B0-----:R-:W-:-:S05]  /*3ca0*/  PRMT R7, R91, 0x8880, RZ ;  /* 0x000088805b077816 */ /* 0x001fca00000000ff */
[----:B------:R-:W-:-:S07]  /*3cb0*/  IMAD R88, R7, R90, RZ ;  /* 0x0000005a07587224 */ /* 0x000fce00078e02ff */
.L_x_131:
[----:B------:R-:W-:Y:S05]  /*3cc0*/  BSYNC B1 ;  /* 0x0000000000017941 */ /* 0x000fea0003800000 */
.L_x_130:
[----:B------:R-:W-:Y:S01]  /*3cd0*/  @!P3 IMAD R39, R39, R89, R88 ;  /* 0x000000592727b224 */ /* 0x000fe200078e0258 */
[----:B------:R-:W-:Y:S04]  /*3ce0*/  BSSY B1, `(.L_x_132) ;  /* 0x0000006000017945 */ /* 0x000fe80003800000 */
[----:B------:R0:W-:Y:S01]  /*3cf0*/  @!P3 STG.E.U8 desc[UR36][R10.64+0x19], R39 ;  /* 0x000019270a00b986 */ /* 0x0001e2000c101124 */
[----:B------:R-:W-:Y:S05]  /*3d00*/  @P5 BRA `(.L_x_133) ;  /* 0x00000000000c5947 */ /* 0x000fea0003800000 */
[----:B--2---:R-:W0:Y:S02]  /*3d10*/  LDG.E.U8 R91, desc[UR36][R4.64+0x20] ;  /* 0x00002024045b7981 */ /* 0x004e24000c1e1100 */
[----:B0-----:R-:W-:-:S05]  /*3d20*/  PRMT R7, R91, 0x8880, RZ ;  /* 0x000088805b077816 */ /* 0x001fca00000000ff */
[----:B------:R-:W-:-:S07]  /*3d30*/  IMAD R88, R7, R90, RZ ;  /* 0x0000005a07587224 */ /* 0x000fce00078e02ff */
.L_x_133:
[----:B------:R-:W-:Y:S05]  /*3d40*/  BSYNC B1 ;  /* 0x0000000000017941 */ /* 0x000fea0003800000 */
.L_x_132:
[----:B0-----:R-:W-:Y:S01]  /*3d50*/  @!P5 IMAD R7, R40, R89, R88 ;  /* 0x000000592807d224 */ /* 0x001fe200078e0258 */
[----:B------:R-:W-:Y:S04]  /*3d60*/  BSSY B1, `(.L_x_134) ;  /* 0x0000006000017945 */ /* 0x000fe80003800000 */
[----:B------:R0:W-:Y:S01]  /*3d70*/  @!P5 STG.E.U8 desc[UR36][R8.64+0x20], R7 ;  /* 0x000020070800d986 */ /* 0x0001e2000c101124 */
[----:B------:R-:W-:Y:S05]  /*3d80*/  @P1 BRA `(.L_x_135) ;  /* 0x00000000000c1947 */ /* 0x000fea0003800000 */
[----:B--2---:R-:W0:Y:S02]  /*3d90*/  LDG.E.U8 R91, desc[UR36][R4.64+0x21] ;  /* 0x00002124045b7981 */ /* 0x004e24000c1e1100 */
[----:B0-----:R-:W-:-:S05]  /*3da0*/  PRMT R7, R91, 0x8880, RZ ;  /* 0x000088805b077816 */ /* 0x001fca00000000ff */
[----:B------:R-:W-:-:S07]  /*3db0*/  IMAD R88, R7, R90, RZ ;  /* 0x0000005a07587224 */ /* 0x000fce00078e02ff */
.L_x_135:
[----:B------:R-:W-:Y:S05]  /*3dc0*/  BSYNC B1 ;  /* 0x0000000000017941 */ /* 0x000fea0003800000 */
.L_x_134:
        /* <DEDUP_REMOVED lines=11> */
.L_x_137:
[----:B------:R-:W-:Y:S05]  /*3e80*/  BSYNC B1 ;  /* 0x0000000000017941 */ /* 0x000fea0003800000 */
.L_x_136:
[----:B0-----:R-:W-:Y:S01]  /*3e90*/  @!P4 IMAD R7, R42, R89, R88 ;  /* 0x000000592a07c224 */ /* 0x001fe200078e0258 */
[----:B------:R-:W-:Y:S04]  /*3ea0*/  BSSY B1, `(.L_x_138) ;  /* 0x0000006000017945 */ /* 0x000fe80003800000 */
[----:B------:R0:W-:Y:S01]  /*3eb0*/  @!P4 STG.E.U8 desc[UR36][R10.64+0x20], R7 ;  /* 0x000020070a00c986 */ /* 0x0001e2000c101124 */
[----:B------:R-:W-:Y:S05]  /*3ec0*/  @P3 BRA `(.L_x_139) ;  /* 0x00000000000c3947 */ /* 0x000fea0003800000 */
[----:B--2---:R-:W0:Y:S02]  /*3ed0*/  LDG.E.U8 R91, desc[UR36][R12.64+0x21] ;  /* 0x000021240c5b7981 */ /* 0x004e24000c1e1100 */
[----:B0-----:R-:W-:-:S05]  /*3ee0*/  PRMT R7, R91, 0x8880, RZ ;  /* 0x000088805b077816 */ /* 0x001fca00000000ff */
[----:B------:R-:W-:-:S07]  /*3ef0*/  IMAD R88, R7, R90, RZ ;  /* 0x0000005a07587224 */ /* 0x000fce00078e02ff */
.L_x_139:
[----:B------:R-:W-:Y:S05]  /*3f00*/  BSYNC B1 ;  /* 0x0000000000017941 */ /* 0x000fea0003800000 */
.L_x_138:
[----:B------:R-:W-:Y:S01]  /*3f10*/  @!P3 IMAD R43, R43, R89, R88 ;  /* 0x000000592b2bb224 */ /* 0x000fe200078e0258 */
[----:B------:R-:W-:Y:S04]  /*3f20*/  BSSY B1, `(.L_x_140) ;  /* 0x0000006000017945 */ /* 0x000fe80003800000 */
[----:B------:R0:W-:Y:S01]  /*3f30*/  @!P3 STG.E.U8 desc[UR36][R10.64+0x21], R43 ;  /* 0x0000212b0a00b986 */ /* 0x0001e2000c101124 */
[----:B------:R-:W-:Y:S05]  /*3f40*/  @P5 BRA `(.L_x_141) ;  /* 0x00000000000c5947 */ /* 0x000fea0003800000 */
[----:B--2---:R-:W0:Y:S02]  /*3f50*/  LDG.E.U8 R91, desc[UR36][R4.64+0x28] ;  /* 0x00002824045b7981 */ /* 0x004e24000c1e1100 */
[----:B0-----:R-:W-:-:S05]  /*3f60*/  PRMT R7, R91, 0x8880, RZ ;  /* 0x000088805b077816 */ /* 0x001fca00000000ff */
[----:B------:R-:W-:-:S07]  /*3f70*/  IMAD R88, R7, R90, RZ ;  /* 0x0000005a07587224 */ /* 0x000fce00078e02ff */
.L_x_141:
[----:B------:R-:W-:Y:S05]  /*3f80*/  BSYNC B1 ;  /* 0x0000000000017941 */ /* 0x000fea0003800000 */
.L_x_140:
[----:B0-----:R-:W-:Y:S01]  /*3f90*/  @!P5 IMAD R7, R44, R89, R88 ;  /* 0x000000592c07d224 */ /* 0x001fe200078e0258 */
[----:B------:R-:W-:Y:S04]  /*3fa0*/  BSSY B1, `(.L_x_142) ;  /* 0x0000006000017945 */ /* 0x000fe80003800000 */
[----:B------:R0:W-:Y:S01]  /*3fb0*/  @!P5 STG.E.U8 desc[UR36][R8.64+0x28], R7 ;  /* 0x000028070800d986 */ /* 0x0001e2000c101124 */
[----:B------:R-:W-:Y:S05]  /*3fc0*/  @P1 BRA `(.L_x_143) ;  /* 0x00000000000c1947 */ /* 0x000fea0003800000 */
[----:B--2---:R-:W0:Y:S02]  /*3fd0*/  LDG.E.U8 R91, desc[UR36][R4.64+0x29] ;  /* 0x00002924045b7981 */ /* 0x004e24000c1e1100 */
[----:B0-----:R-:W-:-:S05]  /*3fe0*/  PRMT R7, R91, 0x8880, RZ ;  /* 0x000088805b077816 */ /* 0x001fca00000000ff */
[----:B------:R-:W-:-:S07]  /*3ff0*/  IMAD R88, R7, R90, RZ ;  /* 0x0000005a07587224 */ /* 0x000fce00078e02ff */
.L_x_143:
[----:B------:R-:W-:Y:S05]  /*4000*/  BSYNC B1 ;  /* 0x0000000000017941 */ /* 0x000fea0003800000 */
.L_x_142:
        /* <DEDUP_REMOVED lines=11> */
.L_x_145:
[----:B------:R-:W-:Y:S05]  /*40c0*/  BSYNC B1 ;  /* 0x0000000000017941 */ /* 0x000fea0003800000 */
.L_x_144:
[----:B0-----:R-:W-:Y:S01]  /*40d0*/  @!P4 IMAD R7, R46, R89, R88 ;  /* 0x000000592e07c224 */ /* 0x001fe200078e0258 */
[----:B------:R-:W-:Y:S04]  /*40e0*/  BSSY B1, `(.L_x_146) ;  /* 0x0000006000017945 */ /* 0x000fe80003800000 */
[----:B------:R0:W-:Y:S01]  /*40f0*/  @!P4 STG.E.U8 desc[UR36][R10.64+0x28], R7 ;  /* 0x000028070a00c986 */ /* 0x0001e2000c101124 */
[----:B------:R-:W-:Y:S05]  /*4100*/  @P3 BRA `(.L_x_147) ;  /* 0x00000000000c3947 */ /* 0x000fea0003800000 */
[----:B--2---:R-:W0:Y:S02]  /*4110*/  LDG.E.U8 R91, desc[UR36][R12.64+0x29] ;  /* 0x000029240c5b7981 */ /* 0x004e24000c1e1100 */
[----:B0-----:R-:W-:-:S05]  /*4120*/  PRMT R7, R91, 0x8880, RZ ;  /* 0x000088805b077816 */ /* 0x001fca00000000ff */
[----:B------:R-:W-:-:S07]  /*4130*/  IMAD R88, R7, R90, RZ ;  /* 0x0000005a07587224 */ /* 0x000fce00078e02ff */
.L_x_147:
[----:B------:R-:W-:Y:S05]  /*4140*/  BSYNC B1 ;  /* 0x0000000000017941 */ /* 0x000fea0003800000 */
.L_x_146:
[----:B------:R-:W-:Y:S01]  /*4150*/  @!P3 IMAD R47, R47, R89, R88 ;  /* 0x000000592f2fb224 */ /* 0x000fe200078e0258 */
[----:B------:R-:W-:Y:S04]  /*4160*/  BSSY B1, `(.L_x_148) ;  /* 0x0000006000017945 */ /* 0x000fe80003800000 */
[----:B------:R0:W-:Y:S01]  /*4170*/  @!P3 STG.E.U8 desc[UR36][R10.64+0x29], R47 ;  /* 0x0000292f0a00b986 */ /* 0x0001e2000c101124 */
[----:B------:R-:W-:Y:S05]  /*4180*/  @P5 BRA `(.L_x_149) ;  /* 0x00000000000c5947 */ /* 0x000fea0003800000 */
[----:B--2---:R-:W0:Y:S02]  /*4190*/  LDG.E.U8 R91, desc[UR36][R4.64+0x30] ;  /* 0x00003024045b7981 */ /* 0x004e24000c1e1100 */
[----:B0-----:R-:W-:-:S05]  /*41a0*/  PRMT R7, R91, 0x8880, RZ ;  /* 0x000088805b077816 */ /* 0x001fca00000000ff */
[----:B------:R-:W-:-:S07]  /*41b0*/  IMAD R88, R7, R90, RZ ;  /* 0x0000005a07587224 */ /* 0x000fce00078e02ff */
.L_x_149:
[----:B------:R-:W-:Y:S05]  /*41c0*/  BSYNC B1 ;  /* 0x0000000000017941 */ /* 0x000fea0003800000 */
.L_x_148:
[----:B0-----:R-:W-:Y:S01]  /*41d0*/  @!P5 IMAD R7, R48, R89, R88 ;  /* 0x000000593007d224 */ /* 0x001fe200078e0258 */
[----:B------:R-:W-:Y:S04]  /*41e0*/  BSSY B1, `(.L_x_150) ;  /* 0x0000006000017945 */ /* 0x000fe80003800000 */
[----:B------:R0:W-:Y:S01]  /*41f0*/  @!P5 STG.E.U8 desc[UR36][R8.64+0x30], R7 ;  /* 0x000030070800d986 */ /* 0x0001e2000c101124 */
[----:B------:R-:W-:Y:S05]  /*4200*/  @P1 BRA `(.L_x_151) ;  /* 0x00000000000c1947 */ /* 0x000fea0003800000 */
[----:B--2---:R-:W0:Y:S02]  /*4210*/  LDG.E.U8 R91, desc[UR36][R4.64+0x31] ;  /* 0x00003124045b7981 */ /* 0x004e24000c1e1100 */
[----:B0-----:R-:W-:-:S05]  /*4220*/  PRMT R7, R91, 0x8880, RZ ;  /* 0x000088805b077816 */ /* 0x001fca00000000ff */
[----:B------:R-:W-:-:S07]  /*4230*/  IMAD R88, R7, R90, RZ ;  /* 0x0000005a07587224 */ /* 0x000fce00078e02ff */
.L_x_151:
[----:B------:R-:W-:Y:S05]  /*4240*/  BSYNC B1 ;  /* 0x0000000000017941 */ /* 0x000fea0003800000 */
.L_x_150:
[----:B------:R-:W-:Y:S01]  /*4250*/  ISETP.LT.OR P4, PT, R3, 0x31, !P0 ;  /* 0x000000310300780c */ /* 0x000fe20004781670 */
[----:B------:R-:W-:Y:S01]  /*4260*/  @!P1 IMAD R49, R49, R89, R88 ;  /* 0x0000005931319224 */ /* 0x000fe200078e0258 */
[----:B------:R-:W-:Y:S01]  /*4270*/  BSSY B1, `(.L_x_152) ;  /* 0x000000a000017945 */ /* 0x000fe20003800000 */
[C---:B------:R-:W-:Y:S02]  /*4280*/  ISETP.LT.OR P3, PT, R3.reuse, 0x32, !P0 ;  /* 0x000000320300780c */ /* 0x040fe40004761670 */
        /* <DEDUP_REMOVED lines=8> */
.L_x_153:
[----:B------:R-:W-:Y:S05]  /*4310*/  BSYNC B1 ;  /* 0x0000000000017941 */ /* 0x000fea0003800000 */
.L_x_152:
[----:B0-----:R-:W-:Y:S01]  /*4320*/  @!P4 IMAD R7, R50, R89, R88 ;  /* 0x000000593207c224 */ /* 0x001fe200078e0258 */
[----:B------:R-:W-:Y:S04]  /*4330*/  BSSY B1, `(.L_x_154) ;  /* 0x0000006000017945 */ /* 0x000fe80003800000 */
[----:B------:R0:W-:Y:S01]  /*4340*/  @!P4 STG.E.U8 desc[UR36][R10.64+0x30], R7 ;  /* 0x000030070a00c986 */ /* 0x0001e2000c101124 */
[----:B------:R-:W-:Y:S05]  /*4350*/  @P3 BRA `(.L_x_155) ;  /* 0x00000000000c3947 */ /* 0x000fea0003800000 */
[----:B--2---:R-:W0:Y:S02]  /*4360*/  LDG.E.U8 R91, desc[UR36][R12.64+0x31] ;  /* 0x000031240c5b7981 */ /* 0x004e24000c1e1100 */
[----:B0-----:R-:W-:-:S05]  /*4370*/  PRMT R7, R91, 0x8880, RZ ;  /* 0x000088805b077816 */ /* 0x001fca00000000ff */
[----:B------:R-:W-:-:S07]  /*4380*/  IMAD R88, R7, R90, RZ ;  /* 0x0000005a07587224 */ /* 0x000fce00078e02ff */
.L_x_155:
[----:B------:R-:W-:Y:S05]  /*4390*/  BSYNC B1 ;  /* 0x0000000000017941 */ /* 0x000fea0003800000 */
.L_x_154:
[----:B------:R-:W-:Y:S01]  /*43a0*/  @!P3 IMAD R51, R51, R89, R88 ;  /* 0x000000593333b224 */ /* 0x000fe200078e0258 */
[----:B------:R-:W-:Y:S04]  /*43b0*/  BSSY B1, `(.L_x_156) ;  /* 0x0000006000017945 */ /* 0x000fe80003800000 */
[----:B------:R0:W-:Y:S01]  /*43c0*/  @!P3 STG.E.U8 desc[UR36][R10.64+0x31], R51 ;  /* 0x000031330a00b986 */ /* 0x0001e2000c101124 */
[----:B------:R-:W-:Y:S05]  /*43d0*/  @P1 BRA `(.L_x_157) ;  /* 0x00000000000c1947 */ /* 0x000fea0003800000 */
[----:B--2---:R-:W0:Y:S02]  /*43e0*/  LDG.E.U8 R91, desc[UR36][R4.64+0x38] ;  /* 0x00003824045b7981 */ /* 0x004e24000c1e1100 */
[----:B0-----:R-:W-:-:S05]  /*43f0*/  PRMT R7, R91, 0x8880, RZ ;  /* 0x000088805b077816 */ /* 0x001fca00000000ff */
[----:B------:R-:W-:-:S07]  /*4400*/  IMAD R88, R7, R90, RZ ;  /* 0x0000005a07587224 */ /* 0x000fce00078e02ff */
.L_x_157:
[----:B------:R-:W-:Y:S05]  /*4410*/  BSYNC B1 ;  /* 0x0000000000017941 */ /* 0x000fea0003800000 */
.L_x_156:
[----:B0-----:R-:W-:Y:S01]  /*4420*/  @!P1 IMAD R7, R52, R89, R88 ;  /* 0x0000005934079224 */ /* 0x001fe200078e0258 */
[----:B------:R-:W-:Y:S04]  /*4430*/  BSSY B1, `(.L_x_158) ;  /* 0x0000006000017945 */ /* 0x000fe80003800000 */
[----:B------:R0:W-:Y:S01]  /*4440*/  @!P1 STG.E.U8 desc[UR36][R8.64+0x38], R7 ;  /* 0x0000380708009986 */ /* 0x0001e2000c101124 */
[----:B------:R-:W-:Y:S05]  /*4450*/  @P2 BRA `(.L_x_159) ;  /* 0x00000000000c2947 */ /* 0x000fea0003800000 */
[----:B--2---:R-:W0:Y:S02]  /*4460*/  LDG.E.U8 R91, desc[UR36][R4.64+0x39] ;  /* 0x00003924045b7981 */ /* 0x004e24000c1e1100 */
[----:B0-----:R-:W-:-:S05]  /*4470*/  PRMT R7, R91, 0x8880, RZ ;  /* 0x000088805b077816 */ /* 0x001fca00000000ff */
[----:B------:R-:W-:-:S07]  /*4480*/  IMAD R88, R7, R90, RZ ;  /* 0x0000005a07587224 */ /* 0x000fce00078e02ff */
.L_x_159:
[----:B------:R-:W-:Y:S05]  /*4490*/  BSYNC B1 ;  /* 0x0000000000017941 */ /* 0x000fea0003800000 */
.L_x_158:
[----:B------:R-:W-:Y:S01]  /*44a0*/  @!P2 IMAD R53, R53, R89, R88 ;  /* 0x000000593535a224 */ /* 0x000fe200078e0258 */
[----:B------:R-:W-:Y:S04]  /*44b0*/  BSSY B1, `(.L_x_160) ;  /* 0x0000006000017945 */ /* 0x000fe80003800000 */
[----:B------:R0:W-:Y:S01]  /*44c0*/  @!P2 STG.E.U8 desc[UR36][R8.64+0x39], R53 ;  /* 0x000039350800a986 */ /* 0x0001e2000c101124 */
[----:B------:R-:W-:Y:S05]  /*44d0*/  @P5 BRA `(.L_x_161) ;  /* 0x00000000000c5947 */ /* 0x000fea0003800000 */
[----:B--2---:R-:W2:Y:S02]  /*44e0*/  LDG.E.U8 R91, desc[UR36][R12.64+0x38] ;  /* 0x000038240c5b7981 */ /* 0x004ea4000c1e1100 */
[----:B--2---:R-:W-:-:S05]  /*44f0*/  PRMT R5, R91, 0x8880, RZ ;  /* 0x000088805b057816 */ /* 0x004fca00000000ff */
[----:B------:R-:W-:-:S07]  /*4500*/  IMAD R88, R5, R90, RZ ;  /* 0x0000005a05587224 */ /* 0x000fce00078e02ff */
.L_x_161:
[----:B------:R-:W-:Y:S05]  /*4510*/  BSYNC B1 ;  /* 0x0000000000017941 */ /* 0x000fea0003800000 */
.L_x_160:
[----:B------:R-:W-:Y:S01]  /*4520*/  @!P5 IMAD R5, R54, R89, R88 ;  /* 0x000000593605d224 */ /* 0x000fe200078e0258 */
[----:B------:R-:W-:Y:S01]  /*4530*/  ISETP.LT.OR P0, PT, R3, 0x3a, !P0 ;  /* 0x0000003a0300780c */ /* 0x000fe20004701670 */
[----:B------:R-:W-:Y:S03]  /*4540*/  BSSY B1, `(.L_x_162) ;  /* 0x0000006000017945 */ /* 0x000fe60003800000 */
[----:B------:R0:W-:Y:S09]  /*4550*/  @!P5 STG.E.U8 desc[UR36][R10.64+0x38], R5 ;  /* 0x000038050a00d986 */ /* 0x0001f2000c101124 */
[----:B------:R-:W-:Y:S05]  /*4560*/  @P0 BRA `(.L_x_163) ;  /* 0x00000000000c0947 */ /* 0x000fea0003800000 */
[----:B--2---:R-:W2:Y:S02]  /*4570*/  LDG.E.U8 R91, desc[UR36][R12.64+0x39] ;  /* 0x000039240c5b7981 */ /* 0x004ea4000c1e1100 */
[----:B--2---:R-:W-:-:S05]  /*4580*/  PRMT R3, R91, 0x8880, RZ ;  /* 0x000088805b037816 */ /* 0x004fca00000000ff */
[----:B------:R-:W-:-:S07]  /*4590*/  IMAD R88, R3, R90, RZ ;  /* 0x0000005a03587224 */ /* 0x000fce00078e02ff */
.L_x_163:
[----:B------:R-:W-:Y:S05]  /*45a0*/  BSYNC B1 ;  /* 0x0000000000017941 */ /* 0x000fea0003800000 */
.L_x_162:
[----:B------:R-:W-:Y:S01]  /*45b0*/  IMAD R55, R55, R89, R88 ;  /* 0x0000005937377224 */ /* 0x000fe200078e0258 */
[----:B------:R-:W-:Y:S06]  /*45c0*/  @P0 BRA `(.L_x_164) ;  /* 0x0000000c00180947 */ /* 0x000fec0003800000 */
[----:B------:R0:W-:Y:S01]  /*45d0*/  STG.E.U8 desc[UR36][R10.64+0x39], R55 ;  /* 0x000039370a007986 */ /* 0x0001e2000c101124 */
[----:B------:R-:W-:Y:S05]  /*45e0*/  BRA `(.L_x_164) ;  /* 0x0000000c00107947 */ /* 0x000fea0003800000 */
.L_x_35:
[C---:B------:R-:W-:Y:S02]  /*45f0*/  ISETP.GE.AND P2, PT, R102.reuse, 0x1, PT ;  /* 0x000000016600780c */ /* 0x040fe40003f46270 */
[----:B------:R-:W-:Y:S02]  /*4600*/  ISETP.GE.AND P1, PT, R102, 0x9, PT ;  /* 0x000000096600780c */ /* 0x000fe40003f26270 */
[C---:B------:R-:W-:Y:S02]  /*4610*/  ISETP.LT.OR P4, PT, R3.reuse, 0x1, !P2 ;  /* 0x000000010300780c */ /* 0x040fe40005781670 */
[C---:B------:R-:W-:Y:S02]  /*4620*/  ISETP.LT.OR P5, PT, R3.reuse, 0x2, !P2 ;  /* 0x000000020300780c */ /* 0x040fe400057a1670 */
[C---:B------:R-:W-:Y:S02]  /*4630*/  ISETP.LT.OR P0, PT, R3.reuse, 0x1, !P1 ;  /* 0x000000010300780c */ /* 0x040fe40004f01670 */
[----:B------:R-:W-:-:S07]  /*4640*/  ISETP.LT.OR P3, PT, R3, 0x2, !P1 ;  /* 0x000000020300780c */ /* 0x000fce0004f61670 */
[-C--:B------:R-:W-:Y:S02]  /*4650*/  @!P4 IMAD R5, R56, R89.reuse, RZ ;  /* 0x000000593805c224 */ /* 0x080fe400078e02ff */
[-C--:B------:R-:W-:Y:S02]  /*4660*/  @!P5 IMAD R57, R57, R89.reuse, RZ ;  /* 0x000000593939d224 */ /* 0x080fe400078e02ff */
[-C--:B------:R-:W-:Y:S01]  /*4670*/  @!P0 IMAD R13, R58, R89.reuse, RZ ;  /* 0x000000593a0d8224 */ /* 0x080fe200078e02ff */
[----:B------:R0:W-:Y:S01]  /*4680*/  @!P4 STG.E.U8 desc[UR36][R94.64], R5 ;  /* 0x000000055e00c986 */ /* 0x0001e2000c101124 */
[----:B------:R-:W-:Y:S01]  /*4690*/  ISETP.LT.OR P4, PT, R3, 0x9, !P2 ;  /* 0x000000090300780c */ /* 0x000fe20005781670 */
[----:B------:R-:W-:Y:S02]  /*46a0*/  @!P3 IMAD R59, R59, R89, RZ ;  /* 0x000000593b3bb224 */ /* 0x000fe400078e02ff */
[----:B------:R-:W-:Y:S01]  /*46b0*/  @!P5 STG.E.U8 desc[UR36][R94.64+0x1], R57 ;  /* 0x000001395e00d986 */ /* 0x000fe2000c101124 */
[----:B------:R-:W-:-:S03]  /*46c0*/  ISETP.LT.OR P5, PT, R3, 0xa, !P2 ;  /* 0x0000000a0300780c */ /* 0x000fc600057a1670 */
[----:B------:R1:W-:Y:S01]  /*46d0*/  @!P0 STG.E.U8 desc[UR36][R6.64], R13 ;  /* 0x0000000d06008986 */ /* 0x0003e2000c101124 */
[----:B------:R-:W-:-:S03]  /*46e0*/  ISETP.LT.OR P0, PT, R3, 0x9, !P1 ;  /* 0x000000090300780c */ /* 0x000fc60004f01670 */
[----:B------:R-:W-:Y:S01]  /*46f0*/  @!P3 STG.E.U8 desc[UR36][R6.64+0x1], R59 ;  /* 0x0000013b0600b986 */ /* 0x000fe2000c101124 */
[----:B------:R-:W-:Y:S01]  /*4700*/  ISETP.LT.OR P3, PT, R3, 0xa, !P1 ;  /* 0x0000000a0300780c */ /* 0x000fe20004f61670 */
[----:B------:R-:W-:-:S04]  /*4710*/  @!P4 IMAD R15, R60, R89, RZ ;  /* 0x000000593c0fc224 */ /* 0x000fc800078e02ff */
[-C--:B------:R-:W-:Y:S01]  /*4720*/  @!P5 IMAD R61, R61, R89.reuse, RZ ;  /* 0x000000593d3dd224 */ /* 0x080fe200078e02ff */
[----:B------:R3:W-:Y:S01]  /*4730*/  @!P4 STG.E.U8 desc[UR36][R94.64+0x8], R15 ;  /* 0x0000080f5e00c986 */ /* 0x0007e2000c101124 */
[C---:B------:R-:W-:Y:S02]  /*4740*/  ISETP.LT.OR P4, PT, R3.reuse, 0x11, !P2 ;  /* 0x000000110300780c */ /* 0x040fe40005781670 */
[-C--:B0-----:R-:W-:Y:S01]  /*4750*/  @!P0 IMAD R5, R62, R89.reuse, RZ ;  /* 0x000000593e058224 */ /* 0x081fe200078e02ff */
[----:B------:R-:W-:Y:S01]  /*4760*/  @!P5 STG.E.U8 desc[UR36][R94.64+0x9], R61 ;  /* 0x0000093d5e00d986 */ /* 0x000fe2000c101124 */
[----:B------:R-:W-:Y:S02]  /*4770*/  ISETP.LT.OR P5, PT, R3, 0x12, !P2 ;  /* 0x000000120300780c */ /* 0x000fe400057a1670 */
[----:B------:R-:W-:Y:S01]  /*4780*/  @!P3 IMAD R63, R63, R89, RZ ;  /* 0x000000593f3fb224 */ /* 0x000fe200078e02ff */
[----:B------:R0:W-:Y:S01]  /*4790*/  @!P0 STG.E.U8 desc[UR36][R6.64+0x8], R5 ;  /* 0x0000080506008986 */ /* 0x0001e2000c101124 */
[----:B------:R-:W-:-:S03]  /*47a0*/  ISETP.LT.OR P0, PT, R3, 0x11, !P1 ;  /* 0x000000110300780c */ /* 0x000fc60004f01670 */
[----:B------:R-:W-:Y:S01]  /*47b0*/  @!P3 STG.E.U8 desc[UR36][R6.64+0x9], R63 ;  /* 0x0000093f0600b986 */ /* 0x000fe2000c101124 */
[----:B------:R-:W-:Y:S01]  /*47c0*/  ISETP.LT.OR P3, PT, R3, 0x12, !P1 ;  /* 0x000000120300780c */ /* 0x000fe20004f61670 */
[----:B-1----:R-:W-:-:S04]  /*47d0*/  @!P4 IMAD R13, R64, R89, RZ ;  /* 0x00000059400dc224 */ /* 0x002fc800078e02ff */
[-C--:B------:R-:W-:Y:S01]  /*47e0*/  @!P5 IMAD R65, R65, R89.reuse, RZ ;  /* 0x000000594141d224 */ /* 0x080fe200078e02ff */
[----:B------:R1:W-:Y:S01]  /*47f0*/  @!P4 STG.E.U8 desc[UR36][R94.64+0x10], R13 ;  /* 0x0000100d5e00c986 */ /* 0x0003e2000c101124 */
[C---:B------:R-:W-:Y:S02]  /*4800*/  ISETP.LT.OR P4, PT, R3.reuse, 0x19, !P2 ;  /* 0x000000190300780c */ /* 0x040fe40005781670 */
[-C--:B---3--:R-:W-:Y:S01]  /*4810*/  @!P0 IMAD R15, R66, R89.reuse, RZ ;  /* 0x00000059420f8224 */ /* 0x088fe200078e02ff */
[----:B------:R-:W-:Y:S01]  /*4820*/  @!P5 STG.E.U8 desc[UR36][R94.64+0x11], R65 ;  /* 0x000011415e00d986 */ /* 0x000fe2000c101124 */
[----:B------:R-:W-:Y:S02]  /*4830*/  ISETP.LT.OR P5, PT, R3, 0x1a, !P2 ;  /* 0x0000001a0300780c */ /* 0x000fe400057a1670 */
[----:B------:R-:W-:Y:S01]  /*4840*/  @!P3 IMAD R67, R67, R89, RZ ;  /* 0x000000594343b224 */ /* 0x000fe200078e02ff */
[----:B------:R3:W-:Y:S01]  /*4850*/  @!P0 STG.E.U8 desc[UR36][R6.64+0x10], R15 ;  /* 0x0000100f06008986 */ /* 0x0007e2000c101124 */
[----:B------:R-:W-:-:S03]  /*4860*/  ISETP.LT.OR P0, PT, R3, 0x19, !P1 ;  /* 0x000000190300780c */ /* 0x000fc60004f01670 */
[----:B------:R-:W-:Y:S01]  /*4870*/  @!P3 STG.E.U8 desc[UR36][R6.64+0x11], R67 ;  /* 0x000011430600b986 */ /* 0x000fe2000c101124 */
[----:B------:R-:W-:Y:S01]  /*4880*/  ISETP.LT.OR P3, PT, R3, 0x1a, !P1 ;  /* 0x0000001a0300780c */ /* 0x000fe20004f61670 */
[----:B0-----:R-:W-:-:S04]  /*4890*/  @!P4 IMAD R5, R68, R89, RZ ;  /* 0x000000594405c224 */ /* 0x001fc800078e02ff */
[-C--:B------:R-:W-:Y:S01]  /*48a0*/  @!P5 IMAD R69, R69, R89.reuse, RZ ;  /* 0x000000594545d224 */ /* 0x080fe200078e02ff */
[----:B------:R0:W-:Y:S01]  /*48b0*/  @!P4 STG.E.U8 desc[UR36][R94.64+0x18], R5 ;  /* 0x000018055e00c986 */ /* 0x0001e2000c101124 */
[C---:B------:R-:W-:Y:S02]  /*48c0*/  ISETP.LT.OR P4, PT, R3.reuse, 0x21, !P2 ;  /* 0x000000210300780c */ /* 0x040fe40005781670 */
[-C--:B-1----:R-:W-:Y:S01]  /*48d0*/  @!P0 IMAD R13, R70, R89.reuse, RZ ;  /* 0x00000059460d8224 */ /* 0x082fe200078e02ff */
[----:B------:R-:W-:Y:S01]  /*48e0*/  @!P5 STG.E.U8 desc[UR36][R94.64+0x19], R69 ;  /* 0x000019455e00d986 */ /* 0x000fe2000c101124 */
[----:B------:R-:W-:Y:S02]  /*48f0*/  ISETP.LT.OR P5, PT, R3, 0x22, !P2 ;  /* 0x000000220300780c */ /* 0x000fe400057a1670 */
[----:B------:R-:W-:Y:S01]  /*4900*/  @!P3 IMAD R71, R71, R89, RZ ;  /* 0x000000594747b224 */ /* 0x000fe200078e02ff */
[----:B------:R1:W-:Y:S01]  /*4910*/  @!P0 STG.E.U8 desc[UR36][R6.64+0x18], R13 ;  /* 0x0000180d06008986 */ /* 0x0003e2000c101124 */
[----:B------:R-:W-:-:S03]  /*4920*/  ISETP.LT.OR P0, PT, R3, 0x21, !P1 ;  /* 0x000000210300780c */ /* 0x000fc60004f01670 */
[----:B------:R-:W-:Y:S01]  /*4930*/  @!P3 STG.E.U8 desc[UR36][R6.64+0x19], R71 ;  /* 0x000019470600b986 */ /* 0x000fe2000c101124 */
[----:B------:R-:W-:Y:S01]  /*4940*/  ISETP.LT.OR P3, PT, R3, 0x22, !P1 ;  /* 0x000000220300780c */ /* 0x000fe20004f61670 */
[----:B---3--:R-:W-:-:S04]  /*4950*/  @!P4 IMAD R15, R72, R89, RZ ;  /* 0x00000059480fc224 */ /* 0x008fc800078e02ff */
        /* <DEDUP_REMOVED lines=32> */
[----:B------:R-:W-:-:S02]  /*4b60*/  ISETP.GE.AND P0, PT, R102, 0x81, PT ;  /* 0x000000816600780c */ /* 0x000fc40003f06270 */
[C---:B------:R-:W-:Y:S01]  /*4b70*/  ISETP.LT.OR P5, PT, R3.reuse, 0x39, !P1 ;  /* 0x000000390300780c */ /* 0x040fe20004fa1670 */
[----:B------:R-:W-:Y:S01]  /*4b80*/  @!P3 STG.E.U8 desc[UR36][R6.64+0x31], R83 ;  /* 0x000031530600b986 */ /* 0x000fe2000c101124 */
[C---:B------:R-:W-:Y:S01]  /*4b90*/  ISETP.LT.OR P1, PT, R3.reuse, 0x3a, !P1 ;  /* 0x0000003a0300780c */ /* 0x040fe20004f21670 */
[----:B---3--:R-:W-:Y:S01]  /*4ba0*/  @!P4 IMAD R15, R84, R89, RZ ;  /* 0x00000059540fc224 */ /* 0x008fe200078e02ff */
[----:B------:R-:W-:-:S03]  /*4bb0*/  ISETP.LT.OR P3, PT, R3, 0x1, !P0 ;  /* 0x000000010300780c */ /* 0x000fc60004761670 */
[----:B------:R-:W-:Y:S01]  /*4bc0*/  @!P2 IMAD R85, R85, R89, RZ ;  /* 0x000000595555a224 */ /* 0x000fe200078e02ff */
[----:B------:R-:W-:Y:S01]  /*4bd0*/  @!P4 STG.E.U8 desc[UR36][R94.64+0x38], R15 ;  /* 0x0000380f5e00c986 */ /* 0x000fe2000c101124 */
[----:B------:R-:W-:-:S03]  /*4be0*/  ISETP.LT.OR P4, PT, R3, 0x2, !P0 ;  /* 0x000000020300780c */ /* 0x000fc60004781670 */
[----:B------:R-:W-:Y:S01]  /*4bf0*/  @!P2 STG.E.U8 desc[UR36][R94.64+0x39], R85 ;  /* 0x000039555e00a986 */ /* 0x000fe2000c101124 */
[-C--:B0-----:R-:W-:Y:S01]  /*4c00*/  @!P5 IMAD R5, R86, R89.reuse, RZ ;  /* 0x000000595605d224 */ /* 0x081fe200078e02ff */
[----:B------:R-:W-:Y:S01]  /*4c10*/  ISETP.GE.AND P2, PT, R102, 0x89, PT ;  /* 0x000000896600780c */ /* 0x000fe20003f46270 */
[-C--:B------:R-:W-:Y:S02]  /*4c20*/  @!P1 IMAD R87, R87, R89.reuse, RZ ;  /* 0x0000005957579224 */ /* 0x080fe400078e02ff */
[----:B-1----:R-:W-:Y:S01]  /*4c30*/  @!P3 IMAD R13, R24, R89, RZ ;  /* 0x00000059180db224 */ /* 0x002fe200078e02ff */
[----:B------:R0:W-:Y:S01]  /*4c40*/  @!P5 STG.E.U8 desc[UR36][R6.64+0x38], R5 ;  /* 0x000038050600d986 */ /* 0x0001e2000c101124 */
[----:B------:R-:W-:-:S03]  /*4c50*/  ISETP.LT.OR P5, PT, R3, 0x1, !P2 ;  /* 0x000000010300780c */ /* 0x000fc600057a1670 */
[----:B------:R-:W-:Y:S01]  /*4c60*/  @!P4 IMAD R25, R25, R89, RZ ;  /* 0x000000591919c224 */ /* 0x000fe200078e02ff */
[----:B------:R-:W-:Y:S01]  /*4c70*/  @!P1 STG.E.U8 desc[UR36][R6.64+0x39], R87 ;  /* 0x0000395706009986 */ /* 0x000fe2000c101124 */
[----:B------:R-:W-:-:S03]  /*4c80*/  ISETP.LT.OR P1, PT, R3, 0x2, !P2 ;  /* 0x000000020300780c */ /* 0x000fc60005721670 */
[----:B------:R-:W-:Y:S01]  /*4c90*/  @!P3 STG.E.U8 desc[UR36][R8.64], R13 ;  /* 0x0000000d0800b986 */ /* 0x000fe2000c101124 */
[----:B------:R-:W-:-:S03]  /*4ca0*/  ISETP.LT.OR P3, PT, R3, 0x9, !P0 ;  /* 0x000000090300780c */ /* 0x000fc60004761670 */
[----:B------:R-:W-:Y:S01]  /*4cb0*/  @!P4 STG.E.U8 desc[UR36][R8.64+0x1], R25 ;  /* 0x000001190800c986 */ /* 0x000fe2000c101124 */
[----:B------:R-:W-:Y:S01]  /*4cc0*/  ISETP.LT.OR P4, PT, R3, 0xa, !P0 ;  /* 0x0000000a0300780c */ /* 0x000fe20004781670 */
[----:B0-----:R-:W-:-:S04]  /*4cd0*/  @!P5 IMAD R5, R26, R89, RZ ;  /* 0x000000591a05d224 */ /* 0x001fc800078e02ff */
[-C--:B------:R-:W-:Y:S01]  /*4ce0*/  @!P1 IMAD R27, R27, R89.reuse, RZ ;  /* 0x000000591b1b9224 */ /* 0x080fe200078e02ff */
[----:B------:R0:W-:Y:S01]  /*4cf0*/  @!P5 STG.E.U8 desc[UR36][R10.64], R5 ;  /* 0x000000050a00d986 */ /* 0x0001e2000c101124 */
[C---:B------:R-:W-:Y:S02]  /*4d00*/  ISETP.LT.OR P5, PT, R3.reuse, 0x9, !P2 ;  /* 0x000000090300780c */ /* 0x040fe400057a1670 */
[-C--:B------:R-:W-:Y:S01]  /*4d10*/  @!P3 IMAD R15, R28, R89.reuse, RZ ;  /* 0x000000591c0fb224 */ /* 0x080fe200078e02ff */
[----:B------:R-:W-:Y:S01]  /*4d20*/  @!P1 STG.E.U8 desc[UR36][R10.64+0x1], R27 ;  /* 0x0000011b0a009986 */ /* 0x000fe2000c101124 */
[----:B------:R-:W-:Y:S02]  /*4d30*/  ISETP.LT.OR P1, PT, R3, 0xa, !P2 ;  /* 0x0000000a0300780c */ /* 0x000fe40005721670 */
[----:B------:R-:W-:Y:S01]  /*4d40*/  @!P4 IMAD R29, R29, R89, RZ ;  /* 0x000000591d1dc224 */ /* 0x000fe200078e02ff */
        /* <DEDUP_REMOVED lines=40> */
[----:B-1----:R-:W-:-:S04]  /*4fd0*/  @!P5 IMAD R13, R42, R89, RZ ;  /* 0x000000592a0dd224 */ /* 0x002fc800078e02ff */
        /* <DEDUP_REMOVED lines=12> */
[----:B------:R-:W-:-:S04]  /*50a0*/  @!P1 IMAD R7, R46, R89, RZ ;  /* 0x000000592e079224 */ /* 0x000fc800078e02ff */
[-C--:B------:R-:W-:Y:S01]  /*50b0*/  @!P3 IMAD R47, R47, R89.reuse, RZ ;  /* 0x000000592f2fb224 */ /* 0x080fe200078e02ff */
[----:B------:R1:W-:Y:S01]  /*50c0*/  @!P1 STG.E.U8 desc[UR36][R10.64+0x28], R7 ;  /* 0x000028070a009986 */ /* 0x0003e2000c101124 */
[----:B------:R-:W-:Y:S02]  /*50d0*/  ISETP.LT.OR P1, PT, R3, 0x31, !P2 ;  /* 0x000000310300780c */ /* 0x000fe40005721670 */
[----:B------:R-:W-:Y:S01]  /*50e0*/  @!P4 IMAD R49, R49, R89, RZ ;  /* 0x000000593131c224 */ /* 0x000fe200078e02ff */
[----:B------:R3:W-:Y:S01]  /*50f0*/  @!P3 STG.E.U8 desc[UR36][R10.64+0x29], R47 ;  /* 0x0000292f0a00b986 */ /* 0x0007e2000c101124 */
[C---:B------:R-:W-:Y:S02]  /*5100*/  ISETP.LT.OR P3, PT, R3.reuse, 0x39, !P0 ;  /* 0x000000390300780c */ /* 0x040fe40004761670 */
[C---:B------:R-:W-:Y:S01]  /*5110*/  ISETP.LT.OR P0, PT, R3.reuse, 0x3a, !P0 ;  /* 0x0000003a0300780c */ /* 0x040fe20004701670 */
[----:B------:R3:W-:Y:S01]  /*5120*/  @!P4 STG.E.U8 desc[UR36][R8.64+0x31], R49 ;  /* 0x000031310800c986 */ /* 0x0007e2000c101124 */
[----:B------:R-:W-:-:S03]  /*5130*/  ISETP.LT.OR P4, PT, R3, 0x32, !P2 ;  /* 0x000000320300780c */ /* 0x000fc60005781670 */
[----:B------:R3:W-:Y:S01]  /*5140*/  @!P5 STG.E.U8 desc[UR36][R8.64+0x30], R13 ;  /* 0x0000300d0800d986 */ /* 0x0007e2000c101124 */
[C---:B------:R-:W-:Y:S02]  /*5150*/  ISETP.LT.OR P5, PT, R3.reuse, 0x39, !P2 ;  /* 0x000000390300780c */ /* 0x040fe400057a1670 */
[----:B------:R-:W-:Y:S01]  /*5160*/  ISETP.LT.OR P2, PT, R3, 0x3a, !P2 ;  /* 0x0000003a0300780c */ /* 0x000fe20005741670 */
[-C--:B------:R-:W-:Y:S02]  /*5170*/  @!P1 IMAD R3, R50, R89.reuse, RZ ;  /* 0x0000005932039224 */ /* 0x080fe400078e02ff */
[-C--:B0-----:R-:W-:Y:S02]  /*5180*/  @!P3 IMAD R5, R52, R89.reuse, RZ ;  /* 0x000000593405b224 */ /* 0x081fe400078e02ff */
[-C--:B------:R-:W-:Y:S01]  /*5190*/  @!P0 IMAD R53, R53, R89.reuse, RZ ;  /* 0x0000005935358224 */ /* 0x080fe200078e02ff */
[----:B------:R3:W-:Y:S01]  /*51a0*/  @!P1 STG.E.U8 desc[UR36][R10.64+0x30], R3 ;  /* 0x000030030a009986 */ /* 0x0007e2000c101124 */
[----:B------:R-:W-:-:S04]  /*51b0*/  @!P4 IMAD R51, R51, R89, RZ ;  /* 0x000000593333c224 */ /* 0x000fc800078e02ff */
[-C--:B-1----:R-:W-:Y:S01]  /*51c0*/  @!P5 IMAD R7, R54, R89.reuse, RZ ;  /* 0x000000593607d224 */ /* 0x082fe200078e02ff */
[----:B------:R3:W-:Y:S01]  /*51d0*/  @!P4 STG.E.U8 desc[UR36][R10.64+0x31], R51 ;  /* 0x000031330a00c986 */ /* 0x0007e2000c101124 */
[----:B------:R-:W-:-:S03]  /*51e0*/  @!P2 IMAD R55, R55, R89, RZ ;  /* 0x000000593737a224 */ /* 0x000fc600078e02ff */
[----:B------:R3:W-:Y:S04]  /*51f0*/  @!P3 STG.E.U8 desc[UR36][R8.64+0x38], R5 ;  /* 0x000038050800b986 */ /* 0x0007e8000c101124 */
[----:B------:R3:W-:Y:S04]  /*5200*/  @!P0 STG.E.U8 desc[UR36][R8.64+0x39], R53 ;  /* 0x0000393508008986 */ /* 0x0007e8000c101124 */
[----:B------:R3:W-:Y:S04]  /*5210*/  @!P5 STG.E.U8 desc[UR36][R10.64+0x38], R7 ;  /* 0x000038070a00d986 */ /* 0x0007e8000c101124 */
[----:B------:R3:W-:Y:S02]  /*5220*/  @!P2 STG.E.U8 desc[UR36][R10.64+0x39], R55 ;  /* 0x000039370a00a986 */ /* 0x0007e4000c101124 */
.L_x_164:
[----:B------:R-:W-:Y:S05]  /*5230*/  BSYNC B0 ;  /* 0x0000000000007941 */ /* 0x000fea0003800000 */
.L_x_34:
[----:B------:R-:W-:Y:S01]  /*5240*/  ULDC UR4, c[0x0][0xc] ;  /* 0x0000030000047ab9 */ /* 0x000fe20000000800 */
[----:B------:R-:W-:Y:S01]  /*5250*/  ULDC UR5, c[0x0][0x10] ;  /* 0x0000040000057ab9 */ /* 0x000fe20000000800 */
[----:B---3--:R-:W3:Y:S01]  /*5260*/  LDC R3, c[0x0][0x14] ;  /* 0x00000500ff037b82 */ /* 0x008ee20000000800 */
[----:B------:R-:W-:Y:S01]  /*5270*/  UIMAD.WIDE.U32 UR4, UR4, UR5, URZ ;  /* 0x00000005040472a5 */ /* 0x000fe2000f8e003f */
[----:B------:R-:W-:Y:S02]  /*5280*/  IMAD.MOV.U32 R93, RZ, RZ, -0x1 ;  /* 0xffffffffff5d7424 */ /* 0x000fe400078e00ff */
[----:B------:R-:W-:-:S03]  /*5290*/  IMAD.MOV.U32 R88, RZ, RZ, -0x1 ;  /* 0xffffffffff587424 */ /* 0x000fc600078e00ff */
[----:B---3--:R-:W-:-:S04]  /*52a0*/  IMAD.WIDE.U32 R16, R3, UR4, R16 ;  /* 0x0000000403107c25 */ /* 0x008fc8000f8e0010 */
[----:B------:R-:W-:Y:S01]  /*52b0*/  IMAD R3, R3, UR5, RZ ;  /* 0x0000000503037c24 */ /* 0x000fe2000f8e02ff */
[----:B------:R-:W-:Y:S02]  /*52c0*/  ULDC.64 UR4, c[0x0][0x650] ;  /* 0x0001940000047ab9 */ /* 0x000fe40000000a00 */
[----:B------:R-:W-:Y:S01]  /*52d0*/  ISETP.GE.U32.AND P0, PT, R16, UR4, PT ;  /* 0x0000000410007c0c */ /* 0x000fe2000bf06070 */
[--C-:B------:R-:W-:Y:S01]  /*52e0*/  IMAD.IADD R17, R17, 0x1, R3.reuse ;  /* 0x0000000111117824 */ /* 0x100fe200078e0203 */
[----:B------:R-:W-:-:S04]  /*52f0*/  PRMT R3, RZ, 0x7610, R3 ;  /* 0x00007610ff037816 */ /* 0x000fc80000000003 */
[----:B------:R-:W-:-:S13]  /*5300*/  ISETP.GE.U32.AND.EX P0, PT, R17, UR5, PT, P0 ;  /* 0x0000000511007c0c */ /* 0x000fda000bf06100 */
[----:B------:R-:W-:Y:S05]  /*5310*/  @P0 BRA `(.L_x_165) ;  /* 0x0000000400640947 */ /* 0x000fea0003800000 */
[----:B------:R-:W3:Y:S01]  /*5320*/  S2R R12, SR_CTAID.X ;  /* 0x00000000000c7919 */ /* 0x000ee20000002500 */
[----:B0-----:R-:W0:Y:S01]  /*5330*/  LDC.64 R10, c[0x0][0x628] ;  /* 0x00018a00ff0a7b82 */ /* 0x001e220000000a00 */
[----:B------:R-:W-:Y:S01]  /*5340*/  ULDC UR4, c[0x0][0x150] ;  /* 0x0000540000047ab9 */ /* 0x000fe20000000800 */
[----:B------:R-:W-:Y:S01]  /*5350*/  IMAD.MOV.U32 R8, RZ, RZ, R16 ;  /* 0x000000ffff087224 */ /* 0x000fe200078e0010 */
[----:B------:R-:W0:Y:S01]  /*5360*/  S2R R24, SR_CTAID.Y ;  /* 0x0000000000187919 */ /* 0x000e220000002600 */
[----:B------:R-:W-:-:S04]  /*5370*/  IMAD.MOV.U32 R9, RZ, RZ, R17 ;  /* 0x000000ffff097224 */ /* 0x000fc800078e0011 */
[----:B------:R-:W1:Y:S08]  /*5380*/  LDC R21, c[0x0][0x144] ;  /* 0x00005100ff157b82 */ /* 0x000e700000000800 */
[----:B------:R-:W1:Y:S08]  /*5390*/  LDC R0, c[0x0][0x630] ;  /* 0x00018c00ff007b82 */ /* 0x000e700000000800 */
[----:B------:R-:W1:Y:S01]  /*53a0*/  LDC.64 R14, c[0x0][0x620] ;  /* 0x00018800ff0e7b82 */ /* 0x000e620000000a00 */
[----:B0-----:R-:W-:-:S04]  /*53b0*/  ISETP.NE.U32.AND P0, PT, R10, RZ, PT ;  /* 0x000000ff0a00720c */ /* 0x001fc80003f05070 */
[----:B------:R-:W-:Y:S02]  /*53c0*/  ISETP.NE.AND.EX P0, PT, R11, RZ, PT, P0 ;  /* 0x000000ff0b00720c */ /* 0x000fe40003f05300 */
[----:B---3--:R-:W-:-:S05]  /*53d0*/  I2FP.F32.U32 R3, R12 ;  /* 0x0000000c00037245 */ /* 0x008fca0000201000 */
[----:B------:R-:W-:-:S04]  /*53e0*/  FMUL R3, R3, UR4 ;  /* 0x0000000403037c20 */ /* 0x000fc80008400000 */
[----:B------:R0:W3:Y:S02]  /*53f0*/  F2I.U32.TRUNC.NTZ R20, R3 ;  /* 0x0000000300147305 */ /* 0x0000e4000020f000 */
[----:B------:R-:W-:Y:S05]  /*5400*/  @!P0 BRA `(.L_x_166) ;  /* 0x0000000000288947 */ /* 0x000fea0003800000 */
[----:B0-----:R-:W0:Y:S02]  /*5410*/  LDC R3, c[0x0][0x634] ;  /* 0x00018d00ff037b82 */ /* 0x001e240000000800 */
        /* <DEDUP_REMOVED lines=9> */
.L_x_166:
[----:B------:R-:W2:Y:S01]  /*54b0*/  LDC.64 R28, c[0x0][0x640] ;  /* 0x00019000ff1c7b82 */ /* 0x000ea20000000a00 */
[-CC-:B-1----:R-:W-:Y:S01]  /*54c0*/  SHF.R.U64 R88, R8, R0.reuse, R9.reuse ;  /* 0x0000000008587219 */ /* 0x182fe20000001209 */
[----:B---3--:R-:W-:Y:S01]  /*54d0*/  IMAD.MOV R20, RZ, RZ, -R20 ;  /* 0x000000ffff147224 */ /* 0x008fe200078e0a14 */
[----:B------:R-:W-:Y:S01]  /*54e0*/  SHF.R.U32.HI R0, RZ, R0, R9 ;  /* 0x00000000ff007219 */ /* 0x000fe20000011609 */
[----:B------:R-:W-:Y:S01]  /*54f0*/  ULDC UR4, c[0x0][0x154] ;  /* 0x0000550000047ab9 */ /* 0x000fe20000000800 */
[----:B0-----:R-:W-:Y:S01]  /*5500*/  IADD3 R3, P0, RZ, -R88, RZ ;  /* 0x80000058ff037210 */ /* 0x001fe20007f1e0ff */
[----:B------:R-:W-:Y:S02]  /*5510*/  IMAD R21, R21, R20, R12 ;  /* 0x0000001415157224 */ /* 0x000fe400078e020c */
[----:B------:R-:W0:Y:S01]  /*5520*/  LDC R6, c[0x0][0x618] ;  /* 0x00018600ff067b82 */ /* 0x000e220000000800 */
[----:B------:R-:W-:Y:S02]  /*5530*/  IMAD.MOV.U32 R7, RZ, RZ, 0x1 ;  /* 0x00000001ff077424 */ /* 0x000fe400078e00ff */
[----:B------:R-:W-:-:S04]  /*5540*/  IMAD.X R5, RZ, RZ, ~R0, P0 ;  /* 0x000000ffff057224 */ /* 0x000fc800000e0e00 */
[-C--:B------:R-:W-:Y:S01]  /*5550*/  IMAD R0, R5, R14.reuse, RZ ;  /* 0x0000000e05007224 */ /* 0x080fe200078e02ff */
[----:B------:R-:W1:Y:S01]  /*5560*/  LDC R8, c[0x0][0x608] ;  /* 0x00018200ff087b82 */ /* 0x000e620000000800 */
[----:B------:R-:W-:-:S04]  /*5570*/  IMAD.WIDE.U32 R4, R3, R14, R16 ;  /* 0x0000000e03047225 */ /* 0x000fc800078e0010 */
[----:B------:R-:W-:Y:S01]  /*5580*/  IMAD R3, R3, R15, R0 ;  /* 0x0000000f03037224 */ /* 0x000fe200078e0200 */
[----:B------:R-:W-:Y:S02]  /*5590*/  I2FP.F32.U32 R0, R24 ;  /* 0x0000001800007245 */ /* 0x000fe40000201000 */
[----:B------:R-:W3:Y:S01]  /*55a0*/  LDC R26, c[0x0][0x658] ;  /* 0x00019600ff1a7b82 */ /* 0x000ee20000000800 */
[----:B------:R-:W-:Y:S01]  /*55b0*/  IMAD.IADD R3, R5, 0x1, R3 ;  /* 0x0000000105037824 */ /* 0x000fe200078e0203 */
[----:B--2---:R-:W-:Y:S01]  /*55c0*/  ISETP.NE.U32.AND P0, PT, R28, RZ, PT ;  /* 0x000000ff1c00720c */ /* 0x004fe20003f05070 */
[----:B------:R-:W-:Y:S01]  /*55d0*/  FMUL R0, R0, UR4 ;  /* 0x0000000400007c20 */ /* 0x000fe20008400000 */
[----:B------:R-:W-:Y:S02]  /*55e0*/  IMAD.MOV.U32 R5, RZ, RZ, -0x1 ;  /* 0xffffffffff057424 */ /* 0x000fe400078e00ff */
[----:B------:R-:W-:Y:S01]  /*55f0*/  ISETP.NE.AND.EX P0, PT, R29, RZ, PT, P0 ;  /* 0x000000ff1d00720c */ /* 0x000fe20003f05300 */
[----:B------:R2:W2:Y:S01]  /*5600*/  F2I.U32.TRUNC.NTZ R13, R0 ;  /* 0x00000000000d7305 */ /* 0x0004a2000020f000 */
[----:B------:R-:W2:Y:S01]  /*5610*/  LDC R15, c[0x0][0x148] ;  /* 0x00005200ff0f7b82 */ /* 0x000ea20000000800 */
[----:B0-----:R-:W-:-:S02]  /*5620*/  SHF.R.U64 R12, R4, R6, R3 ;  /* 0x00000006040c7219 */ /* 0x001fc40000001203 */
[----:B------:R-:W-:-:S05]  /*5630*/  SHF.R.U32.HI R3, RZ, R6, R3 ;  /* 0x00000006ff037219 */ /* 0x000fca0000011603 */
[----:B------:R-:W0:Y:S01]  /*5640*/  LDC R20, c[0x0][0x600] ;  /* 0x00018000ff147b82 */ /* 0x000e220000000800 */
[-CC-:B-1----:R-:W-:Y:S02]  /*5650*/  SHF.R.U64 R10, R12, R8.reuse, R3.reuse ;  /* 0x000000080c0a7219 */ /* 0x182fe40000001203 */
[----:B------:R-:W-:-:S05]  /*5660*/  SHF.R.U32.HI R3, RZ, R8, R3 ;  /* 0x00000008ff037219 */ /* 0x000fca0000011603 */
[----:B------:R-:W1:Y:S01]  /*5670*/  LDC R27, c[0x0][0x648] ;  /* 0x00019200ff1b7b82 */ /* 0x000e620000000800 */
[-C--:B---3--:R-:W-:Y:S02]  /*5680*/  SHF.L.U32 R4, R5, R26.reuse, RZ ;  /* 0x0000001a05047219 */ /* 0x088fe400000006ff */
[-CC-:B------:R-:W-:Y:S02]  /*5690*/  SHF.R.U64 R14, R10, R26.reuse, R3.reuse ;  /* 0x0000001a0a0e7219 */ /* 0x180fe40000001203 */
[----:B------:R-:W-:Y:S02]  /*56a0*/  SHF.R.U32.HI R5, RZ, R26, R3 ;  /* 0x0000001aff057219 */ /* 0x000fe40000011603 */
[----:B------:R-:W-:Y:S01]  /*56b0*/  LOP3.LUT R25, RZ, R4, RZ, 0x33, !PT ;  /* 0x00000004ff197212 */ /* 0x000fe200078e33ff */
[----:B------:R-:W3:Y:S01]  /*56c0*/  LDC R30, c[0x0][0x638] ;  /* 0x00018e00ff1e7b82 */ /* 0x000ee20000000800 */
[----:B------:R-:W-:Y:S01]  /*56d0*/  SHF.L.U32 R26, R7, R26, RZ ;  /* 0x0000001a071a7219 */ /* 0x000fe200000006ff */
[----:B------:R-:W-:-:S06]  /*56e0*/  IMAD.MOV.U32 R4, RZ, RZ, R14 ;  /* 0x000000ffff047224 */ /* 0x000fcc00078e000e */
[----:B------:R-:W0:Y:S01]  /*56f0*/  LDC R31, c[0x0][0x610] ;  /* 0x00018400ff1f7b82 */ /* 0x000e220000000800 */
        /* <DEDUP_REMOVED lines=11> */
.L_x_167:
[----:B------:R-:W-:Y:S01]  /*57b0*/  ISETP.NE.AND P0, PT, R2, 0x1, PT ;  /* 0x000000010200780c */ /* 0x000fe20003f05270 */
[----:B0-----:R-:W-:Y:S01]  /*57c0*/  VIADD R7, R20, 0xffffffff ;  /* 0xffffffff14077836 */ /* 0x001fe20000000000 */
[----:B-12---:R-:W-:Y:S01]  /*57d0*/  SHF.R.U64 R0, R4, R27, R5 ;  /* 0x0000001b04007219 */ /* 0x006fe20000001205 */
[----:B------:R-:W-:Y:S01]  /*57e0*/  IMAD.MOV R13, RZ, RZ, -R13 ;  /* 0x000000ffff0d7224 */ /* 0x000fe200078e0a0d */
[----:B------:R-:W-:Y:S01]  /*57f0*/  LOP3.LUT R5, R10, R25, RZ, 0xc0, !PT ;  /* 0x000000190a057212 */ /* 0x000fe200078ec0ff */
[----:B------:R-:W-:Y:S01]  /*5800*/  IMAD.MOV.U32 R4, RZ, RZ, 0x1 ;  /* 0x00000001ff047424 */ /* 0x000fe200078e00ff */
[----:B------:R-:W-:Y:S01]  /*5810*/  LOP3.LUT R12, R12, R7, RZ, 0xc0, !PT ;  /* 0x000000070c0c7212 */ /* 0x000fe200078ec0ff */
[----:B------:R-:W-:Y:S02]  /*5820*/  IMAD.MOV R3, RZ, RZ, -R0 ;  /* 0x000000ffff037224 */ /* 0x000fe400078e0a00 */
[----:B------:R-:W-:Y:S02]  /*5830*/  IMAD R0, R26, R0, R5 ;  /* 0x000000001a007224 */ /* 0x000fe400078e0205 */
[----:B---3--:R-:W-:-:S02]  /*5840*/  IMAD R3, R3, R30, R14 ;  /* 0x0000001e03037224 */ /* 0x008fc400078e020e */
[----:B------:R-:W-:Y:S02]  /*5850*/  @P0 IMAD R21, R15, R13, R24 ;  /* 0x0000000d0f150224 */ /* 0x000fe400078e0218 */
[----:B------:R-:W-:Y:S01]  /*5860*/  IMAD R5, R3, R20, R12 ;  /* 0x0000001403057224 */ /* 0x000fe200078e020c */
[----:B------:R-:W-:Y:S01]  /*5870*/  PRMT R3, R4, 0x7610, R3 ;  /* 0x0000761004037816 */ /* 0x000fe20000000003 */
[----:B------:R-:W-:-:S05]  /*5880*/  IMAD R0, R0, R31, R21 ;  /* 0x0000001f00007224 */ /* 0x000fca00078e0215 */
[----:B------:R-:W-:Y:S02]  /*5890*/  SEL R93, R5, R0, !P0 ;  /* 0x00000000055d7207 */ /* 0x000fe40004000000 */
[----:B------:R-:W-:-:S07]  /*58a0*/  SEL R0, R0, R5, !P0 ;  /* 0x0000000500007207 */ /* 0x000fce0004000000 */
.L_x_165:
[----:B------:R-:W-:Y:S01]  /*58b0*/  LOP3.LUT P0, RZ, R3, 0xff, RZ, 0xc0, !PT ;  /* 0x000000ff03ff7812 */ /* 0x000fe2000780c0ff */
[----:B------:R-:W-:-:S12]  /*58c0*/  IMAD.MOV.U32 R92, RZ, RZ, R0 ;  /* 0x000000ffff5c7224 */ /* 0x000fd800078e0000 */
[----:B------:R-:W-:Y:S05]  /*58d0*/  @P0 BRA `(.L_x_168) ;  /* 0xffffffb800480947 */ /* 0x000fea000383ffff */
[----:B------:R-:W-:Y:S05]  /*58e0*/  EXIT ;  /* 0x000000000000794d */ /* 0x000fea0003800000 */
.L_x_7:
[----:B0-----:R-:W-:Y:S01]  /*58f0*/  ULDC.64 UR4, c[0x0][0x650] ;  /* 0x0001940000047ab9 */ /* 0x001fe20000000a00 */
        /* <DEDUP_REMOVED lines=25> */
.L_x_170:
[----:B------:R-:W0:Y:S01]  /*5a90*/  LDC.64 R28, c[0x0][0x640] ;  /* 0x00019000ff1c7b82 */ /* 0x000e220000000a00 */
[-CC-:B------:R-:W-:Y:S01]  /*5aa0*/  SHF.R.U64 R22, R12, R6.reuse, R13.reuse ;  /* 0x000000060c167219 */ /* 0x180fe2000000120d */
[----:B------:R-:W-:Y:S01]  /*5ab0*/  IMAD.MOV.U32 R30, RZ, RZ, 0x1 ;  /* 0x00000001ff1e7424 */ /* 0x000fe200078e00ff */
[----:B------:R-:W-:Y:S02]  /*5ac0*/  SHF.R.U32.HI R6, RZ, R6, R13 ;  /* 0x00000006ff067219 */ /* 0x000fe4000001160d */
        /* <DEDUP_REMOVED lines=8> */
[----:B------:R-:W-:Y:S01]  /*5b50*/  IMAD.IADD R9, R9, 0x1, R11 ;  /* 0x0000000109097824 */ /* 0x000fe200078e020b */
[----:B0-----:R-:W-:-:S04]  /*5b60*/  ISETP.NE.U32.AND P0, PT, R28, RZ, PT ;  /* 0x000000ff1c00720c */ /* 0x001fc80003f05070 */
[----:B------:R-:W-:Y:S02]  /*5b70*/  ISETP.NE.AND.EX P0, PT, R29, RZ, PT, P0 ;  /* 0x000000ff1d00720c */ /* 0x000fe40003f05300 */
[----:B------:R-:W0:Y:S01]  /*5b80*/  LDC R20, c[0x0][0x600] ;  /* 0x00018000ff147b82 */ /* 0x000e220000000800 */
[-CC-:B-1----:R-:W-:Y:S01]  /*5b90*/  SHF.R.U64 R14, R8, R10.reuse, R9.reuse ;  /* 0x0000000a080e7219 */ /* 0x182fe20000001209 */
[----:B------:R-:W-:Y:S01]  /*5ba0*/  IMAD.MOV.U32 R8, RZ, RZ, -0x1 ;  /* 0xffffffffff087424 */ /* 0x000fe200078e00ff */
[----:B------:R-:W-:-:S05]  /*5bb0*/  SHF.R.U32.HI R9, RZ, R10, R9 ;  /* 0x0000000aff097219 */ /* 0x000fca0000011609 */
[----:B------:R-:W1:Y:S01]  /*5bc0*/  LDC R24, c[0x0][0x648] ;  /* 0x00019200ff187b82 */ /* 0x000e620000000800 */
[-CC-:B--2---:R-:W-:Y:S02]  /*5bd0*/  SHF.R.U64 R23, R14, R12.reuse, R9.reuse ;  /* 0x0000000c0e177219 */ /* 0x184fe40000001209 */
[----:B------:R-:W-:-:S05]  /*5be0*/  SHF.R.U32.HI R6, RZ, R12, R9 ;  /* 0x0000000cff067219 */ /* 0x000fca0000011609 */
[----:B------:R-:W2:Y:S01]  /*5bf0*/  LDC R26, c[0x0][0x638] ;  /* 0x00018e00ff1a7b82 */ /* 0x000ea20000000800 */
[-C--:B---3--:R-:W-:Y:S02]  /*5c00*/  SHF.L.U32 R8, R8, R27.reuse, RZ ;  /* 0x0000001b08087219 */ /* 0x088fe400000006ff */
[-CC-:B------:R-:W-:Y:S02]  /*5c10*/  SHF.R.U64 R25, R23, R27.reuse, R6.reuse ;  /* 0x0000001b17197219 */ /* 0x180fe40000001206 */
[----:B------:R-:W-:Y:S02]  /*5c20*/  LOP3.LUT R32, RZ, R8, RZ, 0x33, !PT ;  /* 0x00000008ff207212 */ /* 0x000fe400078e33ff */
[----:B------:R-:W-:Y:S01]  /*5c30*/  SHF.R.U32.HI R9, RZ, R27, R6 ;  /* 0x0000001bff097219 */ /* 0x000fe20000011606 */
[----:B------:R-:W3:Y:S01]  /*5c40*/  LDC R31, c[0x0][0x610] ;  /* 0x00018400ff1f7b82 */ /* 0x000ee20000000800 */
[----:B------:R-:W-:Y:S01]  /*5c50*/  IMAD.MOV.U32 R8, RZ, RZ, R25 ;  /* 0x000000ffff087224 */ /* 0x000fe200078e0019 */
[----:B------:R-:W-:Y:S06]  /*5c60*/  @!P0 BRA `(.L_x_171) ;  /* 0x0000000000288947 */ /* 0x000fec0003800000 */
        /* <DEDUP_REMOVED lines=10> */
.L_x_171:
[----:B------:R-:W-:Y:S01]  /*5d10*/  ISETP.NE.AND P0, PT, R2, 0x1, PT ;  /* 0x000000010200780c */ /* 0x000fe20003f05270 */
[----:B------:R-:W-:Y:S01]  /*5d20*/  IMAD.MOV.U32 R13, RZ, RZ, R22 ;  /* 0x000000ffff0d7224 */ /* 0x000fe200078e0016 */
[----:B-1----:R-:W-:Y:S01]  /*5d30*/  SHF.R.U64 R6, R8, R24, R9 ;  /* 0x0000001808067219 */ /* 0x002fe20000001209 */
[----:B0-----:R-:W-:Y:S01]  /*5d40*/  VIADD R9, R20, 0xffffffff ;  /* 0xffffffff14097836 */ /* 0x001fe20000000000 */
[----:B------:R-:W-:Y:S02]  /*5d50*/  SHF.L.U32 R30, R30, R27, RZ ;  /* 0x0000001b1e1e7219 */ /* 0x000fe400000006ff */
[----:B------:R-:W-:Y:S01]  /*5d60*/  LOP3.LUT R5, R23, R32, RZ, 0xc0, !PT ;  /* 0x0000002017057212 */ /* 0x000fe200078ec0ff */
[----:B------:R-:W-:-:S04]  /*5d70*/  IMAD.MOV R8, RZ, RZ, -R6 ;  /* 0x000000ffff087224 */ /* 0x000fc800078e0a06 */
[----:B------:R-:W-:Y:S01]  /*5d80*/  IMAD R6, R30, R6, R5 ;  /* 0x000000061e067224 */ /* 0x000fe200078e0205 */
[----:B------:R-:W-:Y:S01]  /*5d90*/  LOP3.LUT R5, R14, R9, RZ, 0xc0, !PT ;  /* 0x000000090e057212 */ /* 0x000fe200078ec0ff */
[----:B------:R-:W-:Y:S02]  /*5da0*/  @P0 IMAD R3, R7, R21, R4 ;  /* 0x0000001507030224 */ /* 0x000fe400078e0204 */
[----:B--2---:R-:W-:Y:S02]  /*5db0*/  IMAD R4, R8, R26, R25 ;  /* 0x0000001a08047224 */ /* 0x004fe400078e0219 */
[----:B---3--:R-:W-:Y:S02]  /*5dc0*/  IMAD R3, R6, R31, R3 ;  /* 0x0000001f06037224 */ /* 0x008fe400078e0203 */
[----:B------:R-:W-:Y:S02]  /*5dd0*/  IMAD R4, R4, R20, R5 ;  /* 0x0000001404047224 */ /* 0x000fe400078e0205 */
[----:B------:R-:W-:-:S03]  /*5de0*/  IMAD.MOV.U32 R6, RZ, RZ, 0x1 ;  /* 0x00000001ff067424 */ /* 0x000fc600078e00ff */
[----:B------:R-:W-:Y:S02]  /*5df0*/  SEL R20, R4, R3, !P0 ;  /* 0x0000000304147207 */ /* 0x000fe40004000000 */
[----:B------:R-:W-:-:S07]  /*5e00*/  SEL R11, R3, R4, !P0 ;  /* 0x00000004030b7207 */ /* 0x000fce0004000000 */
.L_x_169:
[----:B------:R-:W-:-:S08]  /*5e10*/  NOP ;  /* 0x0000000000007918 */ /* 0x000fd00000000000 */
[----:B------:R-:W0:-:S00]  /*5e20*/  USETMAXREG.DEALLOC.CTAPOOL 0x28 ;  /* 0x00000028000079c8 */ /* 0x000e0000080e0500 */
[----:B0-----:R-:W-:-:S13]  /*5e30*/  ISETP.NE.AND P0, PT, R0, RZ, PT ;  /* 0x000000ff0000720c */ /* 0x001fda0003f05270 */
[----:B------:R-:W-:Y:S05]  /*5e40*/  @P0 EXIT ;  /* 0x000000000000094d */ /* 0x000fea0003800000 */
[----:B------:R-:W-:Y:S01]  /*5e50*/  LOP3.LUT P0, RZ, R6, 0xff, RZ, 0xc0, !PT ;  /* 0x000000ff06ff7812 */ /* 0x000fe2000780c0ff */
[----:B------:R-:W-:Y:S02]  /*5e60*/  IMAD.MOV.U32 R0, RZ, RZ, 0x1 ;  /* 0x00000001ff007424 */ /* 0x000fe400078e00ff */
[----:B------:R-:W-:-:S10]  /*5e70*/  IMAD.MOV.U32 R12, RZ, RZ, RZ ;  /* 0x000000ffff0c7224 */ /* 0x000fd400078e00ff */
[----:B------:R-:W-:Y:S05]  /*5e80*/  @!P0 BRA `(.L_x_172) ;  /* 0x0000000c00788947 */ /* 0x000fea0003800000 */
[----:B------:R-:W0:Y:S01]  /*5e90*/  LDC R0, c[0x0][0x28c] ;  /* 0x0000a300ff007b82 */ /* 0x000e220000000800 */
[----:B------:R-:W-:Y:S01]  /*5ea0*/  ULDC UR5, c[0x0][0x658] ;  /* 0x0001960000057ab9 */ /* 0x000fe20000000800 */
[----:B------:R-:W-:Y:S01]  /*5eb0*/  UMOV UR11, 0xffffffff ;  /* 0xffffffff000b7882 */ /* 0x000fe20000000000 */
[----:B------:R-:W-:Y:S01]  /*5ec0*/  UMOV UR15, 0x1 ;  /* 0x00000001000f7882 */ /* 0x000fe20000000000 */
[----:B------:R-:W-:Y:S01]  /*5ed0*/  USHF.L.U32 UR11, UR11, UR5, URZ ;  /* 0x000000050b0b7299 */ /* 0x000fe2000800063f */
[----:B------:R-:W-:Y:S01]  /*5ee0*/  BSSY B0, `(.L_x_172) ;  /* 0x00000d8000007945 */ /* 0x000fe20003800000 */
[----:B------:R-:W-:Y:S01]  /*5ef0*/  ULDC UR9, c[0x0][0xc] ;  /* 0x0000030000097ab9 */ /* 0x000fe20000000800 */
[----:B------:R-:W-:Y:S01]  /*5f00*/  ULDC UR12, c[0x0][0x10] ;  /* 0x00000400000c7ab9 */ /* 0x000fe20000000800 */
[----:B------:R-:W1:Y:S01]  /*5f10*/  S2UR UR8, SR_CgaCtaId ;  /* 0x00000000000879c3 */ /* 0x000e620000008800 */
[----:B------:R-:W-:Y:S01]  /*5f20*/  USHF.L.U32 UR5, UR15, UR5, URZ ;  /* 0x000000050f057299 */ /* 0x000fe2000800063f */
[----:B------:R-:W-:Y:S01]  /*5f30*/  IMAD.MOV.U32 R10, RZ, RZ, 0x1 ;  /* 0x00000001ff0a7424 */ /* 0x000fe200078e00ff */
[----:B------:R-:W-:Y:S01]  /*5f40*/  LOP3.LUT R9, R19, 0x2, RZ, 0xfc, !PT ;  /* 0x0000000213097812 */ /* 0x000fe200078efcff */
[----:B------:R-:W-:Y:S01]  /*5f50*/  IMAD.MOV.U32 R12, RZ, RZ, RZ ;  /* 0x000000ffff0c7224 */ /* 0x000fe200078e00ff */
[----:B------:R-:W-:Y:S01]  /*5f60*/  ULDC UR4, c[0x0][0x600] ;  /* 0x0001800000047ab9 */ /* 0x000fe20000000800 */
[----:B------:R-:W-:Y:S01]  /*5f70*/  UMOV UR20, 0x5 ;  /* 0x0000000500147882 */ /* 0x000fe20000000000 */
[----:B------:R-:W-:Y:S01]  /*5f80*/  UIADD3 UR4, UR4, -0x1, URZ ;  /* 0xffffffff04047890 */ /* 0x000fe2000fffe03f */
[----:B------:R-:W-:Y:S01]  /*5f90*/  ULDC.64 UR28, c[0x0][0x198] ;  /* 0x00006600001c7ab9 */ /* 0x000fe20000000a00 */
[----:B0-----:R-:W-:-:S05]  /*5fa0*/  VIADD R0, R0, 0x1f ;  /* 0x0000001f00007836 */ /* 0x001fca0000000000 */
[----:B------:R-:W-:Y:S01]  /*5fb0*/  SHF.R.S32.HI R3, RZ, 0x1f, R0 ;  /* 0x0000001fff037819 */ /* 0x000fe20000011400 */
[----:B-1----:R-:W-:-:S03]  /*5fc0*/  ULOP3.LUT UR10, UR8, 0x1, URZ, 0xc0, !UPT ;  /* 0x00000001080a7892 */ /* 0x002fc6000f8ec03f */
[----:B------:R-:W-:Y:S01]  /*5fd0*/  LEA.HI R3, R3, R0, RZ, 0x5 ;  /* 0x0000000003037211 */ /* 0x000fe200078f28ff */
[----:B------:R-:W-:Y:S01]  /*5fe0*/  USHF.L.U32 UR7, UR8, 0xa, URZ ;  /* 0x0000000a08077899 */ /* 0x000fe2000800063f */
[----:B------:R-:W-:Y:S01]  /*5ff0*/  IMAD.MOV.U32 R0, RZ, RZ, 0x1 ;  /* 0x00000001ff007424 */ /* 0x000fe200078e00ff */
[----:B------:R-:W-:Y:S01]  /*6000*/  USHF.R.U32.HI UR27, URZ, 0x1, UR8 ;  /* 0x000000013f1b7899 */ /* 0x000fe20008011608 */
[----:B------:R-:W-:Y:S01]  /*6010*/  SHF.R.S32.HI R3, RZ, 0x5, R3 ;  /* 0x00000005ff037819 */ /* 0x000fe20000011403 */
[----:B------:R-:W-:Y:S02]  /*6020*/  USHF.L.U32 UR6, UR8, 0x5, URZ ;  /* 0x0000000508067899 */ /* 0x000fe4000800063f */
[----:B------:R-:W-:Y:S02]  /*6030*/  ULOP3.LUT UR8, UR8, 0xfffffffe, URZ, 0xc0, !UPT ;  /* 0xfffffffe08087892 */ /* 0x000fe4000f8ec03f */
[----:B------:R-:W-:Y:S01]  /*6040*/  UISETP.GT.U32.AND UP0, UPT, UR10, 0xffff, UPT ;  /* 0x0000ffff0a00788c */ /* 0x000fe2000bf04070 */
[----:B------:R-:W-:Y:S01]  /*6050*/  VIADD R8, R3, 0x1 ;  /* 0x0000000103087836 */ /* 0x000fe20000000000 */
[----:B------:R-:W-:-:S02]  /*6060*/  ULOP3.LUT UR13, UR7, 0x400, URZ, 0xc0, !UPT ;  /* 0x00000400070d7892 */ /* 0x000fc4000f8ec03f */
[----:B------:R-:W-:Y:S02]  /*6070*/  ULOP3.LUT UR7, URZ, UR11, URZ, 0x33, !UPT ;  /* 0x0000000b3f077292 */ /* 0x000fe4000f8e333f */
[----:B------:R-:W-:Y:S02]  /*6080*/  USHF.L.U32 UR14, UR15, UR8, URZ ;  /* 0x000000080f0e7299 */ /* 0x000fe4000800063f */
[----:B------:R-:W-:Y:S02]  /*6090*/  ULOP3.LUT UR11, UR8, 0x1, URZ, 0xfc, !UPT ;  /* 0x00000001080b7892 */ /* 0x000fe4000f8efc3f */
[----:B------:R-:W-:Y:S02]  /*60a0*/  UIMAD.WIDE.U32 UR8, UR9, UR12, URZ ;  /* 0x0000000c090872a5 */ /* 0x000fe4000f8e003f */
[----:B------:R-:W-:Y:S01]  /*60b0*/  USEL UR10, UR10, 0xffff, !UP0 ;  /* 0x0000ffff0a0a7887 */ /* 0x000fe2000c000000 */
[----:B------:R-:W-:Y:S01]  /*60c0*/  ULDC UR12, c[0x0][0x14] ;  /* 0x00000500000c7ab9 */ /* 0x000fe20000000800 */
[----:B------:R-:W-:-:S02]  /*60d0*/  USHF.L.U32 UR11, UR15, UR11, URZ ;  /* 0x0000000b0f0b7299 */ /* 0x000fc4000800063f */
[----:B------:R-:W-:Y:S02]  /*60e0*/  UIMAD.WIDE.U32 UR24, UR8, UR12, URZ ;  /* 0x0000000c081872a5 */ /* 0x000fe4000f8e003f */
[----:B------:R-:W-:Y:S02]  /*60f0*/  UIMAD UR15, UR9, UR12, URZ ;  /* 0x0000000c090f72a4 */ /* 0x000fe4000f8e023f */
[----:B------:R-:W-:Y:S02]  /*6100*/  ULOP3.LUT UR10, UR10, 0xffff, URZ, 0xc0, !UPT ;  /* 0x0000ffff0a0a7892 */ /* 0x000fe4000f8ec03f */
[----:B------:R-:W-:Y:S02]  /*6110*/  ULEA UR30, UR27, 0x100, 0xc ;  /* 0x000001001b1e7891 */ /* 0x000fe4000f8e603f */
[----:B------:R-:W-:Y:S02]  /*6120*/  ULOP3.LUT UR6, UR6, 0x20, URZ, 0xc0, !UPT ;  /* 0x0000002006067892 */ /* 0x000fe4000f8ec03f */
[----:B------:R-:W-:-:S02]  /*6130*/  ULOP3.LUT UR13, UR13, 0xa100, URZ, 0xfc, !UPT ;  /* 0x0000a1000d0d7892 */ /* 0x000fc4000f8efc3f */
[----:B------:R-:W-:Y:S02]  /*6140*/  ULOP3.LUT UR14, UR14, UR11, URZ, 0xfc, !UPT ;  /* 0x0000000b0e0e7292 */ /* 0x000fe4000f8efc3f */
[----:B------:R-:W-:Y:S02]  /*6150*/  UIADD3 UR15, UR25, UR15, URZ ;  /* 0x0000000f190f7290 */ /* 0x000fe4000fffe03f */
[----:B------:R-:W-:-:S12]  /*6160*/  USHF.L.U32 UR20, UR20, UR10, URZ ;  /* 0x0000000a14147299 */ /* 0x000fd8000800063f */
.L_x_183:
[----:B------:R-:W-:-:S03]  /*6170*/  UMOV UR8, 0xffffffff ;  /* 0xffffffff00087882 */ /* 0x000fc60000000000 */
[----:B------:R-:W-:Y:S05]  /*6180*/  BRA.DIV UR8, `(.L_x_173) ;  /* 0x0000000e08c47947 */ /* 0x000fea000b800000 */
[----:B------:R-:W-:-:S13]  /*6190*/  ELECT P6, URZ, PT ;  /* 0x00000000003f782f */ /* 0x000fda00038c0000 */
.L_x_195:
[----:B------:R-:W0:Y:S01]  /*61a0*/  LDC R4, c[0x0][0x28c] ;  /* 0x0000a300ff047b82 */ /* 0x000e220000000800 */
[----:B------:R-:W-:Y:S01]  /*61b0*/  BSSY B1, `(.L_x_174) ;  /* 0x0000039000017945 */ /* 0x000fe20003800000 */
[----:B0-----:R-:W-:-:S13]  /*61c0*/  ISETP.LT.OR P6, PT, R4, 0x1, !P6 ;  /* 0x000000010400780c */ /* 0x001fda00077c1670 */
[----:B------:R-:W-:Y:S05]  /*61d0*/  @P6 BRA `(.L_x_175) ;  /* 0x0000000000d86947 */ /* 0x000fea0003800000 */
[----:B------:R-:W-:Y:S01]  /*61e0*/  LEA R11, R11, UR27, 0x1 ;  /* 0x0000001b0b0b7c11 */ /* 0x000fe2000f8e08ff */
[----:B------:R-:W-:Y:S01]  /*61f0*/  IMAD.MOV.U32 R22, RZ, RZ, RZ ;  /* 0x000000ffff167224 */ /* 0x000fe200078e00ff */
[----:B------:R-:W-:Y:S01]  /*6200*/  LEA R20, R20, UR6, 0x6 ;  /* 0x0000000614147c11 */ /* 0x000fe2000f8e30ff */
[----:B------:R-:W-:Y:S02]  /*6210*/  IMAD.MOV.U32 R4, RZ, RZ, R8 ;  /* 0x000000ffff047224 */ /* 0x000fe400078e0008 */
[----:B------:R-:W-:Y:S02]  /*6220*/  IMAD.MOV.U32 R5, RZ, RZ, R0 ;  /* 0x000000ffff057224 */ /* 0x000fe400078e0000 */
[----:B------:R-:W-:Y:S02]  /*6230*/  IMAD.MOV.U32 R6, RZ, RZ, R12 ;  /* 0x000000ffff067224 */ /* 0x000fe400078e000c */
[----:B------:R-:W-:-:S07]  /*6240*/  IMAD.SHL.U32 R15, R11, 0x80, RZ ;  /* 0x000000800b0f7824 */ /* 0x000fce00078e00ff */
.L_x_178:
[----:B------:R-:W0:Y:S01]  /*6250*/  S2R R14, SR_CgaCtaId ;  /* 0x00000000000e7919 */ /* 0x000e220000008800 */
[----:B------:R-:W-:Y:S02]  /*6260*/  MOV R7, 0x400 ;  /* 0x0000040000077802 */ /* 0x000fe40000000f00 */
[----:B------:R-:W-:-:S13]  /*6270*/  LOP3.LUT P1, RZ, R18, 0x7f, RZ, 0xc0, !PT ;  /* 0x0000007f12ff7812 */ /* 0x000fda000782c0ff */
[----:B------:R-:W1:Y:S01]  /*6280*/  @!P1 LDC R11, c[0x0][0x500] ;  /* 0x00014000ff0b9b82 */ /* 0x000e620000000800 */
[----:B0-----:R-:W-:Y:S02]  /*6290*/  LEA R21, R14, R7, 0x18 ;  /* 0x000000070e157211 */ /* 0x001fe400078ec0ff */
[----:B------:R-:W-:-:S03]  /*62a0*/  SHF.L.U32 R7, R5, 0x1f, RZ ;  /* 0x0000001f05077819 */ /* 0x000fc600000006ff */
[----:B------:R-:W-:-:S04]  /*62b0*/  IMAD R14, R6, 0x8, R21 ;  /* 0x00000008060e7824 */ /* 0x000fc800078e0215 */
[----:B------:R-:W0:Y:S02]  /*62c0*/  SYNCS.PHASECHK.TRANS64.TRYWAIT P0, [R14+URZ+0x28], R7 ;  /* 0x000028070e0075a7 */ /* 0x000e24000800017f */
[----:B01----:R-:W-:Y:S05]  /*62d0*/  @!P0 BRA `(.L_x_176) ;  /* 0x0000000c00908947 */ /* 0x003fea0003800000 */
.L_x_196:
[----:B0-----:R-:W-:Y:S01]  /*62e0*/  PRMT R7, R9, 0x9910, RZ ;  /* 0x0000991009077816 */ /* 0x001fe200000000ff */
[----:B------:R0:W-:Y:S03]  /*62f0*/  @!P1 SYNCS.ARRIVE.TRANS64 RZ, [R14+URZ], R11 ;  /* 0x0000000b0eff99a7 */ /* 0x0001e6000800003f */
[----:B------:R-:W-:-:S13]  /*6300*/  ISETP.NE.AND P0, PT, R7, 0x2, PT ;  /* 0x000000020700780c */ /* 0x000fda0003f05270 */
[----:B0-----:R-:W-:Y:S05]  /*6310*/  @P0 BRA `(.L_x_177) ;  /* 0x0000000000040947 */ /* 0x001fea0003800000 */
[----:B------:R-:W-:Y:S01]  /*6320*/  BPT.TRAP 0x1 ;  /* 0x000000040000795c */ /* 0x000fe20000300000 */
.L_x_177:
[----:B------:R-:W-:Y:S01]  /*6330*/  R2UR UR11, R6 ;  /* 0x00000000060b72ca */ /* 0x000fe200000e0000 */
[----:B------:R-:W-:Y:S01]  /*6340*/  VIADD R4, R4, 0xffffffff ;  /* 0xffffffff04047836 */ /* 0x000fe20000000000 */
[----:B------:R-:W-:Y:S01]  /*6350*/  R2UR UR22, R21 ;  /* 0x00000000151672ca */ /* 0x000fe200000e0000 */
[----:B------:R-:W-:Y:S01]  /*6360*/  UIADD3 UR16, UP0, UR28, 0xf0, URZ ;  /* 0x000000f01c107890 */ /* 0x000fe2000ff1e03f */
[----:B------:R-:W-:Y:S01]  /*6370*/  R2UR UR23, R15 ;  /* 0x000000000f1772ca */ /* 0x000fe200000e0000 */
[----:B------:R-:W-:Y:S01]  /*6380*/  UIADD3 UR32, UP1, UR28, 0x1f0, URZ ;  /* 0x000001f01c207890 */ /* 0x000fe2000ff3e03f */
[----:B------:R-:W-:Y:S01]  /*6390*/  R2UR UR9, R14 ;  /* 0x000000000e0972ca */ /* 0x000fe200000e0000 */
[----:B------:R-:W-:Y:S01]  /*63a0*/  UIADD3.X UR17, URZ, UR29, URZ, UP0, !UPT ;  /* 0x0000001d3f117290 */ /* 0x000fe200087fe43f */
[----:B------:R-:W-:Y:S01]  /*63b0*/  R2UR UR10, R22 ;  /* 0x00000000160a72ca */ /* 0x000fe200000e0000 */
[----:B------:R-:W-:Y:S01]  /*63c0*/  UPRMT UR21, URZ, 0x5410, UR20 ;  /* 0x000054103f157896 */ /* 0x000fe20008000014 */
[----:B------:R-:W-:Y:S01]  /*63d0*/  R2UR UR12, R13 ;  /* 0x000000000d0c72ca */ /* 0x000fe200000e0000 */
[----:B------:R-:W-:Y:S01]  /*63e0*/  VIADD R6, R6, 0x1 ;  /* 0x0000000106067836 */ /* 0x000fe20000000000 */
[----:B------:R-:W-:Y:S01]  /*63f0*/  R2UR UR26, R20 ;  /* 0x00000000141a72ca */ /* 0x000fe200000e0000 */
[----:B------:R-:W-:Y:S01]  /*6400*/  ULEA UR8, UR11, UR30, 0xd ;  /* 0x0000001e0b087291 */ /* 0x000fe2000f8e683f */
[----:B------:R-:W-:Y:S01]  /*6410*/  ISETP.GT.AND P1, PT, R4, 0x1, PT ;  /* 0x000000010400780c */ /* 0x000fe20003f24270 */
[----:B------:R-:W-:Y:S01]  /*6420*/  ULEA UR11, UR11, UR13, 0xb ;  /* 0x0000000d0b0b7291 */ /* 0x000fe2000f8e583f */
[----:B------:R-:W-:Y:S01]  /*6430*/  ISETP.NE.AND P0, PT, R6, 0x5, PT ;  /* 0x000000050600780c */ /* 0x000fe20003f05270 */
[----:B------:R-:W-:Y:S01]  /*6440*/  UIADD3 UR8, UR22, UR8, URZ ;  /* 0x0000000816087290 */ /* 0x000fe2000fffe03f */
[----:B------:R-:W-:Y:S01]  /*6450*/  VIADD R22, R22, 0x20 ;  /* 0x0000002016167836 */ /* 0x000fe20000000000 */
[----:B------:R-:W-:Y:S01]  /*6460*/  UIADD3 UR22, UR22, UR11, URZ ;  /* 0x0000000b16167290 */ /* 0x000fe2000fffe03f */
[----:B------:R-:W-:Y:S01]  /*6470*/  SEL R14, RZ, 0x1, P0 ;  /* 0x00000001ff0e7807 */ /* 0x000fe20000000000 */
[----:B------:R-:W-:Y:S01]  /*6480*/  UPRMT UR31, URZ, 0x5410, UR14 ;  /* 0x000054103f1f7896 */ /* 0x000fe2000800000e */
[----:B------:R-:W-:Y:S01]  /*6490*/  SEL R6, R6, RZ, P0 ;  /* 0x000000ff06067207 */ /* 0x000fe20000000000 */
[----:B------:R-:W-:Y:S01]  /*64a0*/  UIADD3.X UR33, URZ, UR29, URZ, UP1, !UPT ;  /* 0x0000001d3f217290 */ /* 0x000fe20008ffe43f */
[----:B------:R-:W-:Y:S01]  /*64b0*/  LOP3.LUT R5, R5, R14, RZ, 0x3c, !PT ;  /* 0x0000000e05057212 */ /* 0x000fe200078e3cff */
[----:B------:R-:W-:Y:S01]  /*64c0*/  UMOV UR18, 0x0 ;  /* 0x0000000000127882 */ /* 0x000fe20000000000 */
[----:B------:R-:W-:Y:S01]  /*64d0*/  UMOV UR19, 0x10000000 ;  /* 0x1000000000137882 */ /* 0x000fe20000000000 */
[----:B------:R-:W-:-:S02]  /*64e0*/  UMOV UR11, UR23 ;  /* 0x00000017000b7c82 */ /* 0x000fc40008000000 */
[----:B------:R0:W-:Y:S02]  /*64f0*/  UTMALDG.3D.MULTICAST [UR8], [UR16], UR21, desc[UR18] ;  /* 0x00001208100073b4 */ /* 0x0001e40008011815 */
[----:B0-----:R-:W-:Y:S01]  /*6500*/  UMOV UR8, UR22 ;  /* 0x0000001600087c82 */ /* 0x001fe20008000000 */
[----:B------:R-:W-:Y:S02]  /*6510*/  UMOV UR11, UR26 ;  /* 0x0000001a000b7c82 */ /* 0x000fe40008000000 */
[----:B------:R0:W-:Y:S02]  /*6520*/  UTMALDG.3D.MULTICAST [UR8], [UR32], UR31, desc[UR18] ;  /* 0x00001208200073b4 */ /* 0x0001e4000801181f */
[----:B0-----:R-:W-:Y:S05]  /*6530*/  @P1 BRA `(.L_x_178) ;  /* 0xfffffffc00441947 */ /* 0x001fea000383ffff */
.L_x_175:
[----:B------:R-:W-:Y:S05]  /*6540*/  BSYNC B1 ;  /* 0x0000000000017941 */ /* 0x000fea0003800000 */
.L_x_174:
[----:B------:R-:W-:Y:S01]  /*6550*/  LOP3.LUT P1, RZ, R10, 0xff, RZ, 0xc0, !PT ;  /* 0x000000ff0aff7812 */ /* 0x000fe2000782c0ff */
[C---:B------:R-:W-:Y:S01]  /*6560*/  IMAD.IADD R12, R3.reuse, 0x1, R12 ;  /* 0x00000001030c7824 */ /* 0x040fe200078e020c */
[----:B------:R-:W-:Y:S01]  /*6570*/  ULDC.64 UR8, c[0x0][0x650] ;  /* 0x0001940000087ab9 */ /* 0x000fe20000000a00 */
[C---:B------:R-:W-:Y:S01]  /*6580*/  ISETP.GE.U32.AND P2, PT, R3.reuse, 0x5, PT ;  /* 0x000000050300780c */ /* 0x040fe20003f46070 */
[----:B------:R-:W-:Y:S01]  /*6590*/  BSSY B1, `(.L_x_179) ;  /* 0x000006a000017945 */ /* 0x000fe20003800000 */
[----:B------:R-:W-:Y:S01]  /*65a0*/  IMAD.MOV.U32 R11, RZ, RZ, -0x1 ;  /* 0xffffffffff0b7424 */ /* 0x000fe200078e00ff */
[----:B------:R-:W-:Y:S01]  /*65b0*/  ISETP.GT.U32.AND P0, PT, R12, 0x4, PT ;  /* 0x000000040c00780c */ /* 0x000fe20003f04070 */
[----:B------:R-:W-:Y:S01]  /*65c0*/  IMAD.MOV.U32 R20, RZ, RZ, -0x1 ;  /* 0xffffffffff147424 */ /* 0x000fe200078e00ff */
[----:B------:R-:W-:Y:S01]  /*65d0*/  PRMT R10, RZ, 0x7610, R10 ;  /* 0x00007610ff0a7816 */ /* 0x000fe2000000000a */
[----:B------:R-:W-:Y:S01]  /*65e0*/  IMAD.MOV.U32 R13, RZ, RZ, -0x1 ;  /* 0xffffffffff0d7424 */ /* 0x000fe200078e00ff */
[----:B------:R-:W-:-:S03]  /*65f0*/  ISETP.LT.U32.AND P0, PT, R3, 0x5, P0 ;  /* 0x000000050300780c */ /* 0x000fc60000701070 */
[----:B------:R-:W0:Y:S01]  /*6600*/  @P1 S2R R5, SR_CgaCtaId ;  /* 0x0000000000051919 */ /* 0x000e220000008800 */
[----:B------:R-:W-:-:S04]  /*6610*/  @P1 MOV R4, 0x400 ;  /* 0x0000040000041802 */ /* 0x000fc80000000f00 */
[----:B0-----:R-:W-:Y:S01]  /*6620*/  @P1 LEA R6, R5, R4, 0x18 ;  /* 0x0000000405061211 */ /* 0x001fe200078ec0ff */
[----:B------:R-:W-:-:S03]  /*6630*/  IMAD.WIDE.U32 R4, R12, -0x33333333, RZ ;  /* 0xcccccccd0c047825 */ /* 0x000fc600078e00ff */
[----:B------:R0:W-:Y:S01]  /*6640*/  @P1 SYNCS.ARRIVE.TRANS64.A1T0 RZ, [R6+URZ+0x68], RZ ;  /* 0x000068ff06ff19a7 */ /* 0x0001e2000810003f */
[----:B------:R-:W-:Y:S02]  /*6650*/  IADD3 R16, P1, R16, UR24, RZ ;  /* 0x0000001810107c10 */ /* 0x000fe4000ff3e0ff */
[----:B------:R-:W-:Y:S02]  /*6660*/  SHF.R.U32.HI R7, RZ, 0x2, R5 ;  /* 0x00000002ff077819 */ /* 0x000fe40000011605 */
[----:B------:R-:W-:Y:S02]  /*6670*/  SEL R5, RZ, 0x1, !P0 ;  /* 0x00000001ff057807 */ /* 0x000fe40004000000 */
[----:B------:R-:W-:Y:S01]  /*6680*/  IADD3.X R17, R17, UR15, RZ, P1, !PT ;  /* 0x0000000f11117c10 */ /* 0x000fe20008ffe4ff */
[----:B------:R-:W-:Y:S01]  /*6690*/  IMAD R12, R7, -0x5, R12 ;  /* 0xfffffffb070c7824 */ /* 0x000fe200078e020c */
[----:B------:R-:W-:Y:S02]  /*66a0*/  ISETP.GE.U32.AND P0, PT, R16, UR8, PT ;  /* 0x0000000810007c0c */ /* 0x000fe4000bf06070 */
[----:B------:R-:W-:-:S02]  /*66b0*/  LOP3.LUT R0, R0, R5, RZ, 0x3c, !PT ;  /* 0x0000000500007212 */ /* 0x000fc400078e3cff */
[----:B------:R-:W-:Y:S02]  /*66c0*/  ISETP.GE.U32.AND.EX P0, PT, R17, UR9, PT, P0 ;  /* 0x0000000911007c0c */ /* 0x000fe4000bf06100 */
[----:B------:R-:W-:Y:S02]  /*66d0*/  @P2 LOP3.LUT R0, R0, 0x1, R7, 0x78, !PT ;  /* 0x0000000100002812 */ /* 0x000fe400078e7807 */
[----:B------:R-:W-:-:S09]  /*66e0*/  PRMT R4, RZ, 0x7610, R4 ;  /* 0x00007610ff047816 */ /* 0x000fd20000000004 */
[----:B0-----:R-:W-:Y:S05]  /*66f0*/  @P0 BRA `(.L_x_180) ;  /* 0x00000004004c0947 */ /* 0x001fea0003800000 */
[----:B------:R-:W0:Y:S01]  /*6700*/  S2R R14, SR_CTAID.X ;  /* 0x00000000000e7919 */ /* 0x000e220000002500 */
[----:B------:R-:W-:Y:S01]  /*6710*/  ULDC.64 UR8, c[0x0][0x628] ;  /* 0x00018a0000087ab9 */ /* 0x000fe20000000a00 */
[----:B------:R-:W1:Y:S01]  /*6720*/  LDC R15, c[0x0][0x144] ;  /* 0x00005100ff0f7b82 */ /* 0x000e620000000800 */
[----:B------:R-:W-:Y:S01]  /*6730*/  ISETP.NE.U32.AND P0, PT, RZ, UR8, PT ;  /* 0x00000008ff007c0c */ /* 0x000fe2000bf05070 */
[----:B------:R-:W2:Y:S01]  /*6740*/  S2R R11, SR_CTAID.Y ;  /* 0x00000000000b7919 */ /* 0x000ea20000002600 */
[----:B------:R-:W-:Y:S01]  /*6750*/  ULDC UR10, c[0x0][0x150] ;  /* 0x00005400000a7ab9 */ /* 0x000fe20000000800 */
[----:B------:R-:W-:Y:S01]  /*6760*/  ULDC UR11, c[0x0][0x630] ;  /* 0x00018c00000b7ab9 */ /* 0x000fe20000000800 */
[----:B------:R-:W-:Y:S01]  /*6770*/  ISETP.NE.AND.EX P0, PT, RZ, UR9, PT, P0 ;  /* 0x00000009ff007c0c */ /* 0x000fe2000bf05300 */
[----:B------:R-:W-:Y:S01]  /*6780*/  IMAD.MOV.U32 R4, RZ, RZ, R16 ;  /* 0x000000ffff047224 */ /* 0x000fe200078e0010 */
[----:B0-----:R-:W-:-:S05]  /*6790*/  I2FP.F32.U32 R5, R14 ;  /* 0x0000000e00057245 */ /* 0x001fca0000201000 */
[----:B------:R-:W-:Y:S01]  /*67a0*/  FMUL R20, R5, UR10 ;  /* 0x0000000a05147c20 */ /* 0x000fe20008400000 */
[----:B------:R-:W-:-:S05]  /*67b0*/  IMAD.MOV.U32 R5, RZ, RZ, R17 ;  /* 0x000000ffff057224 */ /* 0x000fca00078e0011 */
[----:B--2---:R-:W-:Y:S05]  /*67c0*/  @!P0 BRA `(.L_x_181) ;  /* 0x0000000000288947 */ /* 0x004fea0003800000 */
[----:B------:R-:W-:Y:S02]  /*67d0*/  ULDC UR10, c[0x0][0x634] ;  /* 0x00018d00000a7ab9 */ /* 0x000fe40000000800 */
[----:B------:R-:W-:-:S05]  /*67e0*/  IADD3 R5, P0, R16, UR10, RZ ;  /* 0x0000000a10057c10 */ /* 0x000fca000ff1e0ff */
[----:B------:R-:W-:-:S04]  /*67f0*/  IMAD.X R13, RZ, RZ, R17, P0 ;  /* 0x000000ffff0d7224 */ /* 0x000fc800000e0611 */
[----:B------:R-:W-:-:S04]  /*6800*/  IMAD.WIDE.U32 R6, R13, UR8, RZ ;  /* 0x000000080d067c25 */ /* 0x000fc8000f8e00ff */
[----:B------:R-:W-:-:S04]  /*6810*/  IMAD.WIDE.U32 R6, P0, R5, UR9, R6 ;  /* 0x0000000905067c25 */ /* 0x000fc8000f800006 */
[----:B------:R-:W-:-:S04]  /*6820*/  IMAD.WIDE.U32 R4, R5, UR8, RZ ;  /* 0x0000000805047c25 */ /* 0x000fc8000f8e00ff */
[----:B------:R-:W-:Y:S01]  /*6830*/  IMAD.MOV.U32 R4, RZ, RZ, R7 ;  /* 0x000000ffff047224 */ /* 0x000fe200078e0007 */
[----:B------:R-:W-:Y:S01]  /*6840*/  IADD3 RZ, P1, R5, R6, RZ ;  /* 0x0000000605ff7210 */ /* 0x000fe20007f3e0ff */
[----:B------:R-:W-:-:S04]  /*6850*/  IMAD.X R5, RZ, RZ, RZ, P0 ;  /* 0x000000ffff057224 */ /* 0x000fc800000e06ff */
[----:B------:R-:W-:-:S08]  /*6860*/  IMAD.WIDE.U32.X R4, R13, UR9, R4, P1 ;  /* 0x000000090d047c25 */ /* 0x000fd000088e0404 */
.L_x_181:
[--C-:B------:R-:W-:Y:S01]  /*6870*/  SHF.R.U64 R13, R4, UR11, R5.reuse ;  /* 0x0000000b040d7c19 */ /* 0x100fe20008001205 */
[----:B------:R-:W0:Y:S01]  /*6880*/  F2I.U32.TRUNC.NTZ R20, R20 ;  /* 0x0000001400147305 */ /* 0x000e22000020f000 */
[----:B------:R-:W-:Y:S01]  /*6890*/  SHF.R.U32.HI R4, RZ, UR11, R5 ;  /* 0x0000000bff047c19 */ /* 0x000fe20008011605 */
[----:B------:R-:W-:Y:S01]  /*68a0*/  ULDC.64 UR8, c[0x0][0x620] ;  /* 0x0001880000087ab9 */ /* 0x000fe20000000a00 */
[----:B------:R-:W-:Y:S01]  /*68b0*/  IADD3 R7, P0, RZ, -R13, RZ ;  /* 0x8000000dff077210 */ /* 0x000fe20007f1e0ff */
[----:B------:R-:W-:Y:S01]  /*68c0*/  ULDC.64 UR10, c[0x0][0x640] ;  /* 0x00019000000a7ab9 */ /* 0x000fe20000000a00 */
[----:B------:R-:W2:Y:S03]  /*68d0*/  LDC R22, c[0x0][0x148] ;  /* 0x00005200ff167b82 */ /* 0x000ea60000000800 */
[----:B------:R-:W-:Y:S01]  /*68e0*/  IMAD.X R4, RZ, RZ, ~R4, P0 ;  /* 0x000000ffff047224 */ /* 0x000fe200000e0e04 */
[----:B------:R-:W-:-:S03]  /*68f0*/  ISETP.NE.U32.AND P0, PT, RZ, UR10, PT ;  /* 0x0000000aff007c0c */ /* 0x000fc6000bf05070 */
[----:B------:R-:W-:Y:S01]  /*6900*/  IMAD R6, R4, UR8, RZ ;  /* 0x0000000804067c24 */ /* 0x000fe2000f8e02ff */
[----:B------:R-:W-:Y:S01]  /*6910*/  ISETP.NE.AND.EX P0, PT, RZ, UR11, PT, P0 ;  /* 0x0000000bff007c0c */ /* 0x000fe2000bf05300 */
[----:B------:R-:W-:Y:S01]  /*6920*/  IMAD.WIDE.U32 R4, R7, UR8, R16 ;  /* 0x0000000807047c25 */ /* 0x000fe2000f8e0010 */
[----:B------:R-:W-:-:S03]  /*6930*/  ULDC UR8, c[0x0][0x618] ;  /* 0x0001860000087ab9 */ /* 0x000fc60000000800 */
[----:B------:R-:W-:Y:S01]  /*6940*/  IMAD R7, R7, UR9, R6 ;  /* 0x0000000907077c24 */ /* 0x000fe2000f8e0206 */
[----:B------:R-:W-:Y:S01]  /*6950*/  ULDC UR9, c[0x0][0x154] ;  /* 0x0000550000097ab9 */ /* 0x000fe20000000800 */
[----:B0-----:R-:W-:Y:S02]  /*6960*/  IMAD.MOV R6, RZ, RZ, -R20 ;  /* 0x000000ffff067224 */ /* 0x001fe400078e0a14 */
[----:B------:R-:W-:Y:S02]  /*6970*/  IMAD.IADD R5, R5, 0x1, R7 ;  /* 0x0000000105057824 */ /* 0x000fe400078e0207 */
[----:B-1----:R-:W-:Y:S01]  /*6980*/  IMAD R14, R15, R6, R14 ;  /* 0x000000060f0e7224 */ /* 0x002fe200078e020e */
[----:B------:R-:W-:Y:S02]  /*6990*/  I2FP.F32.U32 R6, R11 ;  /* 0x0000000b00067245 */ /* 0x000fe40000201000 */
[--C-:B------:R-:W-:Y:S02]  /*69a0*/  SHF.R.U64 R15, R4, UR8, R5.reuse ;  /* 0x00000008040f7c19 */ /* 0x100fe40008001205 */
[----:B------:R-:W-:Y:S01]  /*69b0*/  SHF.R.U32.HI R4, RZ, UR8, R5 ;  /* 0x00000008ff047c19 */ /* 0x000fe20008011605 */
[----:B------:R-:W-:Y:S01]  /*69c0*/  FMUL R6, R6, UR9 ;  /* 0x0000000906067c20 */ /* 0x000fe20008400000 */
[----:B------:R-:W-:-:S02]  /*69d0*/  ULDC UR8, c[0x0][0x608] ;  /* 0x0001820000087ab9 */ /* 0x000fc40000000800 */
[--C-:B------:R-:W-:Y:S01]  /*69e0*/  SHF.R.U64 R21, R15, UR8, R4.reuse ;  /* 0x000000080f157c19 */ /* 0x100fe20008001204 */
[----:B------:R0:W1:Y:S01]  /*69f0*/  F2I.U32.TRUNC.NTZ R24, R6 ;  /* 0x0000000600187305 */ /* 0x000062000020f000 */
[----:B------:R-:W-:Y:S01]  /*6a00*/  SHF.R.U32.HI R4, RZ, UR8, R4 ;  /* 0x00000008ff047c19 */ /* 0x000fe20008011604 */
[----:B------:R-:W-:-:S03]  /*6a10*/  ULDC UR8, c[0x0][0x658] ;  /* 0x0001960000087ab9 */ /* 0x000fc60000000800 */
[--C-:B------:R-:W-:Y:S02]  /*6a20*/  SHF.R.U64 R20, R21, UR8, R4.reuse ;  /* 0x0000000815147c19 */ /* 0x100fe40008001204 */
[----:B------:R-:W-:-:S03]  /*6a30*/  SHF.R.U32.HI R23, RZ, UR8, R4 ;  /* 0x00000008ff177c19 */ /* 0x000fc60008011604 */
[----:B------:R-:W-:Y:S02]  /*6a40*/  IMAD.MOV.U32 R4, RZ, RZ, R20 ;  /* 0x000000ffff047224 */ /* 0x000fe400078e0014 */
[----:B------:R-:W-:Y:S01]  /*6a50*/  IMAD.MOV.U32 R5, RZ, RZ, R23 ;  /* 0x000000ffff057224 */ /* 0x000fe200078e0017 */
[----:B0-----:R-:W-:Y:S06]  /*6a60*/  @!P0 BRA `(.L_x_182) ;  /* 0x0000000000288947 */ /* 0x001fec0003800000 */
        /* <DEDUP_REMOVED lines=10> */
.L_x_182:
[----:B------:R-:W-:Y:S01]  /*6b10*/  ISETP.NE.AND P0, PT, R2, 0x1, PT ;  /* 0x000000010200780c */ /* 0x000fe20003f05270 */
[----:B------:R-:W-:Y:S01]  /*6b20*/  ULDC UR8, c[0x0][0x648] ;  /* 0x0001920000087ab9 */ /* 0x000fe20000000800 */
[----:B-1----:R-:W-:Y:S01]  /*6b30*/  IMAD.MOV R24, RZ, RZ, -R24 ;  /* 0x000000ffff187224 */ /* 0x002fe200078e0a18 */
[----:B------:R-:W-:Y:S01]  /*6b40*/  SHF.R.U64 R4, R4, UR8, R5 ;  /* 0x0000000804047c19 */ /* 0x000fe20008001205 */
[----:B------:R-:W-:Y:S01]  /*6b50*/  ULDC UR8, c[0x0][0x638] ;  /* 0x00018e0000087ab9 */ /* 0x000fe20000000800 */
[----:B------:R-:W-:Y:S01]  /*6b60*/  LOP3.LUT R21, R21, UR7, RZ, 0xc0, !PT ;  /* 0x0000000715157c12 */ /* 0x000fe2000f8ec0ff */
[----:B------:R-:W-:Y:S02]  /*6b70*/  ULDC UR9, c[0x0][0x610] ;  /* 0x0001840000097ab9 */ /* 0x000fe40000000800 */
[----:B------:R-:W-:Y:S02]  /*6b80*/  IMAD.MOV R5, RZ, RZ, -R4 ;  /* 0x000000ffff057224 */ /* 0x000fe400078e0a04 */
[----:B------:R-:W-:-:S02]  /*6b90*/  IMAD R21, R4, UR5, R21 ;  /* 0x0000000504157c24 */ /* 0x000fc4000f8e0215 */
[----:B------:R-:W-:Y:S01]  /*6ba0*/  IMAD R20, R5, UR8, R20 ;  /* 0x0000000805147c24 */ /* 0x000fe2000f8e0214 */
[----:B------:R-:W-:Y:S01]  /*6bb0*/  ULDC UR8, c[0x0][0x600] ;  /* 0x0001800000087ab9 */ /* 0x000fe20000000800 */
[----:B--2---:R-:W-:Y:S01]  /*6bc0*/  @P0 IMAD R14, R22, R24, R11 ;  /* 0x00000018160e0224 */ /* 0x004fe200078e020b */
[----:B------:R-:W-:Y:S01]  /*6bd0*/  LOP3.LUT R11, R15, UR4, RZ, 0xc0, !PT ;  /* 0x000000040f0b7c12 */ /* 0x000fe2000f8ec0ff */
[----:B------:R-:W-:Y:S02]  /*6be0*/  IMAD.MOV.U32 R4, RZ, RZ, 0x1 ;  /* 0x00000001ff047424 */ /* 0x000fe400078e00ff */
[----:B------:R-:W-:Y:S02]  /*6bf0*/  IMAD R14, R21, UR9, R14 ;  /* 0x00000009150e7c24 */ /* 0x000fe4000f8e020e */
[----:B------:R-:W-:-:S05]  /*6c00*/  IMAD R11, R20, UR8, R11 ;  /* 0x00000008140b7c24 */ /* 0x000fca000f8e020b */
[----:B------:R-:W-:Y:S02]  /*6c10*/  SEL R20, R11, R14, !P0 ;  /* 0x0000000e0b147207 */ /* 0x000fe40004000000 */
[----:B------:R-:W-:-:S07]  /*6c20*/  SEL R11, R14, R11, !P0 ;  /* 0x0000000b0e0b7207 */ /* 0x000fce0004000000 */
.L_x_180:
[----:B------:R-:W-:Y:S05]  /*6c30*/  BSYNC B1 ;  /* 0x0000000000017941 */ /* 0x000fea0003800000 */
.L_x_179:
[----:B------:R-:W-:-:S13]  /*6c40*/  LOP3.LUT P0, RZ, R4, 0xff, RZ, 0xc0, !PT ;  /* 0x000000ff04ff7812 */ /* 0x000fda000780c0ff */
[----:B------:R-:W-:Y:S05]  /*6c50*/  @P0 BRA `(.L_x_183) ;  /* 0xfffffff400440947 */ /* 0x000fea000383ffff */
[----:B------:R-:W-:Y:S05]  /*6c60*/  BSYNC B0 ;  /* 0x0000000000007941 */ /* 0x000fea0003800000 */
.L_x_172:
[----:B------:R-:W-:-:S03]  /*6c70*/  UMOV UR8, 0xffffffff ;  /* 0xffffffff00087882 */ /* 0x000fc60000000000 */
[----:B------:R-:W-:Y:S05]  /*6c80*/  BRA.DIV UR8, `(.L_x_184) ;  /* 0x0000000608387947 */ /* 0x000fea000b800000 */
[----:B------:R-:W-:-:S13]  /*6c90*/  ELECT P6, URZ, PT ;  /* 0x00000000003f782f */ /* 0x000fda00038c0000 */
.L_x_199:
[----:B------:R-:W-:Y:S04]  /*6ca0*/  BSSY B0, `(.L_x_185) ;  /* 0x0000034000007945 */ /* 0x000fe80003800000 */
[----:B------:R-:W-:Y:S05]  /*6cb0*/  @!P6 BRA `(.L_x_186) ;  /* 0x0000000000c8e947 */ /* 0x000fea0003800000 */
[----:B------:R-:W-:-:S04]  /*6cc0*/  LOP3.LUT R19, R19, 0x2, RZ, 0xfc, !PT ;  /* 0x0000000213137812 */ /* 0x000fc800078efcff */
[----:B------:R-:W-:-:S13]  /*6cd0*/  ISETP.NE.AND P0, PT, R19, 0x3, PT ;  /* 0x000000031300780c */ /* 0x000fda0003f05270 */
[----:B------:R-:W-:Y:S05]  /*6ce0*/  @!P0 BRA `(.L_x_187) ;  /* 0x0000000000048947 */ /* 0x000fea0003800000 */
[----:B------:R-:W-:Y:S01]  /*6cf0*/  BPT.TRAP 0x1 ;  /* 0x000000040000795c */ /* 0x000fe20000300000 */
.L_x_187:
[----:B------:R-:W0:Y:S01]  /*6d00*/  S2R R3, SR_CgaCtaId ;  /* 0x0000000000037919 */ /* 0x000e220000008800 */
[----:B------:R-:W-:-:S04]  /*6d10*/  MOV R2, 0x400 ;  /* 0x0000040000027802 */ /* 0x000fc80000000f00 */
[----:B0-----:R-:W-:Y:S02]  /*6d20*/  LEA R3, R3, R2, 0x18 ;  /* 0x0000000203037211 */ /* 0x001fe400078ec0ff */
[----:B------:R-:W-:-:S03]  /*6d30*/  SHF.L.U32 R2, R0, 0x1f, RZ ;  /* 0x0000001f00027819 */ /* 0x000fc600000006ff */
[----:B------:R-:W-:-:S04]  /*6d40*/  VIADD R3, R3, 0x28 ;  /* 0x0000002803037836 */ /* 0x000fc80000000000 */
[C---:B------:R-:W-:Y:S02]  /*6d50*/  IMAD R7, R12.reuse, 0x8, R3 ;  /* 0x000000080c077824 */ /* 0x040fe400078e0203 */
[----:B------:R-:W-:Y:S02]  /*6d60*/  VIADD R12, R12, 0x1 ;  /* 0x000000010c0c7836 */ /* 0x000fe40000000000 */
[----:B------:R-:W0:Y:S03]  /*6d70*/  SYNCS.PHASECHK.TRANS64.TRYWAIT P0, [R7+URZ], R2 ;  /* 0x00000002070075a7 */ /* 0x000e26000800017f */
[----:B------:R-:W-:-:S04]  /*6d80*/  ISETP.NE.AND P1, PT, R12, 0x5, PT ;  /* 0x000000050c00780c */ /* 0x000fc80003f25270 */
[----:B------:R-:W-:Y:S02]  /*6d90*/  SEL R5, RZ, 0x1, P1 ;  /* 0x00000001ff057807 */ /* 0x000fe40000800000 */
[----:B------:R-:W-:Y:S02]  /*6da0*/  SEL R12, R12, RZ, P1 ;  /* 0x000000ff0c0c7207 */ /* 0x000fe40000800000 */
[----:B------:R-:W-:-:S03]  /*6db0*/  LOP3.LUT R5, R0, R5, RZ, 0x3c, !PT ;  /* 0x0000000500057212 */ /* 0x000fc600078e3cff */
[----:B------:R-:W-:Y:S01]  /*6dc0*/  IMAD R9, R12, 0x8, R3 ;  /* 0x000000080c097824 */ /* 0x000fe200078e0203 */
[----:B------:R-:W-:Y:S01]  /*6dd0*/  SHF.L.U32 R4, R5, 0x1f, RZ ;  /* 0x0000001f05047819 */ /* 0x000fe200000006ff */
[----:B0-----:R-:W-:Y:S06]  /*6de0*/  @!P0 BRA `(.L_x_188) ;  /* 0x0000000400008947 */ /* 0x001fec0003800000 */
.L_x_200:
[----:B------:R-:W1:Y:S01]  /*6df0*/  SYNCS.PHASECHK.TRANS64.TRYWAIT P0, [R9+URZ], R4 ;  /* 0x00000004090075a7 */ /* 0x000e62000800017f */
[----:B------:R-:W-:-:S05]  /*6e00*/  VIADD R0, R12, 0x1 ;  /* 0x000000010c007836 */ /* 0x000fca0000000000 */
[----:B------:R-:W-:-:S04]  /*6e10*/  ISETP.NE.AND P1, PT, R0, 0x5, PT ;  /* 0x000000050000780c */ /* 0x000fc80003f25270 */
[----:B0-----:R-:W-:Y:S02]  /*6e20*/  SEL R2, RZ, 0x1, P1 ;  /* 0x00000001ff027807 */ /* 0x001fe40000800000 */
[----:B------:R-:W-:Y:S02]  /*6e30*/  SEL R0, R0, RZ, P1 ;  /* 0x000000ff00007207 */ /* 0x000fe40000800000 */
[----:B------:R-:W-:-:S03]  /*6e40*/  LOP3.LUT R7, R5, R2, RZ, 0x3c, !PT ;  /* 0x0000000205077212 */ /* 0x000fc600078e3cff */
[----:B------:R-:W-:Y:S01]  /*6e50*/  IMAD R6, R0, 0x8, R3 ;  /* 0x0000000800067824 */ /* 0x000fe200078e0203 */
[----:B------:R-:W-:Y:S01]  /*6e60*/  SHF.L.U32 R5, R7, 0x1f, RZ ;  /* 0x0000001f07057819 */ /* 0x000fe200000006ff */
[----:B-1----:R-:W-:Y:S06]  /*6e70*/  @!P0 BRA `(.L_x_189) ;  /* 0x0000000000f08947 */ /* 0x002fec0003800000 */
.L_x_201:
[----:B------:R-:W1:Y:S01]  /*6e80*/  SYNCS.PHASECHK.TRANS64.TRYWAIT P0, [R6+URZ], R5 ;  /* 0x00000005060075a7 */ /* 0x000e62000800017f */
[----:B------:R-:W-:-:S05]  /*6e90*/  VIADD R0, R0, 0x1 ;  /* 0x0000000100007836 */ /* 0x000fca0000000000 */
[----:B------:R-:W-:-:S04]  /*6ea0*/  ISETP.NE.AND P1, PT, R0, 0x5, PT ;  /* 0x000000050000780c */ /* 0x000fc80003f25270 */
[----:B------:R-:W-:Y:S02]  /*6eb0*/  SEL R2, RZ, 0x1, P1 ;  /* 0x00000001ff027807 */ /* 0x000fe40000800000 */
[----:B------:R-:W-:Y:S02]  /*6ec0*/  SEL R0, R0, RZ, P1 ;  /* 0x000000ff00007207 */ /* 0x000fe40000800000 */
[----:B------:R-:W-:-:S03]  /*6ed0*/  LOP3.LUT R7, R7, R2, RZ, 0x3c, !PT ;  /* 0x0000000207077212 */ /* 0x000fc600078e3cff */
[----:B0-----:R-:W-:Y:S01]  /*6ee0*/  IMAD R9, R0, 0x8, R3 ;  /* 0x0000000800097824 */ /* 0x001fe200078e0203 */
[----:B------:R-:W-:Y:S01]  /*6ef0*/  SHF.L.U32 R4, R7, 0x1f, RZ ;  /* 0x0000001f07047819 */ /* 0x000fe200000006ff */
[----:B-1----:R-:W-:Y:S06]  /*6f00*/  @!P0 BRA `(.L_x_190) ;  /* 0x0000000000e08947 */ /* 0x002fec0003800000 */
.L_x_202:
[----:B------:R-:W1:Y:S01]  /*6f10*/  SYNCS.PHASECHK.TRANS64.TRYWAIT P0, [R9+URZ], R4 ;  /* 0x00000004090075a7 */ /* 0x000e62000800017f */
[----:B------:R-:W-:-:S05]  /*6f20*/  VIADD R0, R0, 0x1 ;  /* 0x0000000100007836 */ /* 0x000fca0000000000 */
[----:B------:R-:W-:-:S04]  /*6f30*/  ISETP.NE.AND P1, PT, R0, 0x5, PT ;  /* 0x000000050000780c */ /* 0x000fc80003f25270 */
[----:B------:R-:W-:Y:S02]  /*6f40*/  SEL R2, RZ, 0x1, P1 ;  /* 0x00000001ff027807 */ /* 0x000fe40000800000 */
[----:B------:R-:W-:Y:S02]  /*6f50*/  SEL R0, R0, RZ, P1 ;  /* 0x000000ff00007207 */ /* 0x000fe40000800000 */
[----:B------:R-:W-:Y:S01]  /*6f60*/  LOP3.LUT R2, R7, R2, RZ, 0x3c, !PT ;  /* 0x0000000207027212 */ /* 0x000fe200078e3cff */
[----:B-1----:R-:W-:Y:S06]  /*6f70*/  @!P0 BRA `(.L_x_191) ;  /* 0x0000000000d88947 */ /* 0x002fec0003800000 */
.L_x_203:
[----:B------:R-:W-:Y:S01]  /*6f80*/  IMAD R3, R0, 0x8, R3 ;  /* 0x0000000800037824 */ /* 0x000fe200078e0203 */
[----:B------:R-:W-:-:S07]  /*6f90*/  SHF.L.U32 R0, R2, 0x1f, RZ ;  /* 0x0000001f02007819 */ /* 0x000fce00000006ff */
.L_x_192:
[----:B--2---:R2:W3:Y:S02]  /*6fa0*/  SYNCS.PHASECHK.TRANS64.TRYWAIT P0, [R3+URZ], R0 ;  /* 0x00000000030075a7 */ /* 0x0044e4000800017f */
[----:B---3--:R-:W-:Y:S05]  /*6fb0*/  @!P0 NANOSLEEP.SYNCS 0x989680 ;  /* 0x009896800000895d */ /* 0x008fea0003900000 */
[----:B------:R-:W3:Y:S02]  /*6fc0*/  @!P0 SYNCS.PHASECHK.TRANS64 P0, [R3+URZ], R0 ;  /* 0x00000000030085a7 */ /* 0x000ee4000800007f */
[----:B---3--:R-:W-:Y:S05]  /*6fd0*/  @!P0 BRA `(.L_x_192) ;  /* 0xfffffffc00f08947 */ /* 0x008fea000383ffff */
.L_x_186:
[----:B------:R-:W-:Y:S05]  /*6fe0*/  BSYNC B0 ;  /* 0x0000000000007941 */ /* 0x000fea0003800000 */
.L_x_185:
[----:B------:R-:W-:Y:S05]  /*6ff0*/  EXIT ;  /* 0x000000000000794d */ /* 0x000fea0003800000 */
.L_x_21:
[----:B----4-:R4:W0:Y:S02]  /*7000*/  SYNCS.PHASECHK.TRANS64.TRYWAIT P1, [R3+URZ], R0 ;  /* 0x00000000030075a7 */ /* 0x010824000802017f */
[----:B0-----:R-:W-:Y:S05]  /*7010*/  @!P1 NANOSLEEP.SYNCS 0x989680 ;  /* 0x009896800000995d */ /* 0x001fea0003900000 */
[----:B------:R-:W0:Y:S02]  /*7020*/  @!P1 SYNCS.PHASECHK.TRANS64 P1, [R3+URZ], R0 ;  /* 0x00000000030095a7 */ /* 0x000e24000802007f */
[----:B0-----:R-:W-:Y:S05]  /*7030*/  @!P1 BRA `(.L_x_21) ;  /* 0xfffffffc00f09947 */ /* 0x001fea000383ffff */
[----:B------:R-:W-:Y:S05]  /*7040*/  BRA `(.L_x_20) ;  /* 0xffffffa4003c7947 */ /* 0x000fea000383ffff */
.L_x_26:
[----:B-1----:R1:W3:Y:S02]  /*7050*/  SYNCS.PHASECHK.TRANS64.TRYWAIT P1, [R5+URZ], R4 ;  /* 0x00000004050075a7 */ /* 0x0022e4000802017f */
[----:B---3--:R-:W-:Y:S05]  /*7060*/  @!P1 NANOSLEEP.SYNCS 0x989680 ;  /* 0x009896800000995d */ /* 0x008fea0003900000 */
[----:B------:R-:W3:Y:S02]  /*7070*/  @!P1 SYNCS.PHASECHK.TRANS64 P1, [R5+URZ], R4 ;  /* 0x00000004050095a7 */ /* 0x000ee4000802007f */
[----:B---3--:R-:W-:Y:S05]  /*7080*/  @!P1 BRA `(.L_x_26) ;  /* 0xfffffffc00f09947 */ /* 0x008fea000383ffff */
[----:B------:R-:W-:Y:S05]  /*7090*/  BRA `(.L_x_25) ;  /* 0xffffffa400e47947 */ /* 0x000fea000383ffff */
.L_x_173:
[----:B------:R-:W-:Y:S01]  /*70a0*/  BSSY B1, `(.L_x_193) ;  /* 0x0000006000017945 */ /* 0x000fe20003800000 */
[----:B------:R-:W-:-:S07]  /*70b0*/  IMAD.MOV.U32 R15, RZ, RZ, -0x1 ;  /* 0xffffffffff0f7424 */ /* 0x000fce00078e00ff */
[----:B------:R-:W-:Y:S05]  /*70c0*/  WARPSYNC.COLLECTIVE R15, `(.L_x_194) ;  /* 0x000000000f0c7348 */ /* 0x000fea0003c00000 */
[----:B------:R-:W-:Y:S02]  /*70d0*/  ELECT P6, UR62, PT ;  /* 0x00000000003e782f */ /* 0x000fe400038c0000 */
[----:B------:R-:W-:Y:S01]  /*70e0*/  MOV R14, UR62 ;  /* 0x0000003e000e7c02 */ /* 0x000fe20008000f00 */
[----:B------:R-:W-:Y:S10]  /*70f0*/  ENDCOLLECTIVE ;  /* 0x000000000000791b */ /* 0x000ff40003800000 */
.L_x_194:
[----:B------:R-:W-:Y:S05]  /*7100*/  BSYNC B1 ;  /* 0x0000000000017941 */ /* 0x000fea0003800000 */
.L_x_193:
[----:B------:R-:W-:Y:S05]  /*7110*/  BRA `(.L_x_195) ;  /* 0xfffffff000207947 */ /* 0x000fea000383ffff */
.L_x_176:
[----:B0-----:R0:W1:Y:S02]  /*7120*/  SYNCS.PHASECHK.TRANS64.TRYWAIT P0, [R14+URZ+0x28], R7 ;  /* 0x000028070e0075a7 */ /* 0x001064000800017f */
[----:B-1----:R-:W-:Y:S05]  /*7130*/  @!P0 NANOSLEEP.SYNCS 0x989680 ;  /* 0x009896800000895d */ /* 0x002fea0003900000 */
[----:B------:R-:W1:Y:S02]  /*7140*/  @!P0 SYNCS.PHASECHK.TRANS64 P0, [R14+URZ+0x28], R7 ;  /* 0x000028070e0085a7 */ /* 0x000e64000800007f */
[----:B-1----:R-:W-:Y:S05]  /*7150*/  @!P0 BRA `(.L_x_176) ;  /* 0xfffffffc00f08947 */ /* 0x002fea000383ffff */
[----:B------:R-:W-:Y:S05]  /*7160*/  BRA `(.L_x_196) ;  /* 0xfffffff0005c7947 */ /* 0x000fea000383ffff */
.L_x_184:
[----:B------:R-:W-:Y:S01]  /*7170*/  BSSY B0, `(.L_x_197) ;  /* 0x0000006000007945 */ /* 0x000fe20003800000 */
[----:B------:R-:W-:-:S07]  /*7180*/  IMAD.MOV.U32 R15, RZ, RZ, -0x1 ;  /* 0xffffffffff0f7424 */ /* 0x000fce00078e00ff */
[----:B------:R-:W-:Y:S05]  /*7190*/  WARPSYNC.COLLECTIVE R15, `(.L_x_198) ;  /* 0x000000000f0c7348 */ /* 0x000fea0003c00000 */
[----:B------:R-:W-:Y:S02]  /*71a0*/  ELECT P6, UR62, PT ;  /* 0x00000000003e782f */ /* 0x000fe400038c0000 */
[----:B------:R-:W-:Y:S01]  /*71b0*/  MOV R14, UR62 ;  /* 0x0000003e000e7c02 */ /* 0x000fe20008000f00 */
[----:B------:R-:W-:Y:S10]  /*71c0*/  ENDCOLLECTIVE ;  /* 0x000000000000791b */ /* 0x000ff40003800000 */
.L_x_198:
[----:B------:R-:W-:Y:S05]  /*71d0*/  BSYNC B0 ;  /* 0x0000000000007941 */ /* 0x000fea0003800000 */
.L_x_197:
[----:B------:R-:W-:Y:S05]  /*71e0*/  BRA `(.L_x_199) ;  /* 0xfffffff800ac7947 */ /* 0x000fea000383ffff */
.L_x_188:
[----:B0-----:R0:W1:Y:S02]  /*71f0*/  SYNCS.PHASECHK.TRANS64.TRYWAIT P0, [R7+URZ], R2 ;  /* 0x00000002070075a7 */ /* 0x001064000800017f */
[----:B-1----:R-:W-:Y:S05]  /*7200*/  @!P0 NANOSLEEP.SYNCS 0x989680 ;  /* 0x009896800000895d */ /* 0x002fea0003900000 */
[----:B------:R-:W1:Y:S02]  /*7210*/  @!P0 SYNCS.PHASECHK.TRANS64 P0, [R7+URZ], R2 ;  /* 0x00000002070085a7 */ /* 0x000e64000800007f */
[----:B-1----:R-:W-:Y:S05]  /*7220*/  @!P0 BRA `(.L_x_188) ;  /* 0xfffffffc00f08947 */ /* 0x002fea000383ffff */
[----:B------:R-:W-:Y:S05]  /*7230*/  BRA `(.L_x_200) ;  /* 0xfffffff800ec7947 */ /* 0x000fea000383ffff */
.L_x_189:
[----:B0-----:R0:W1:Y:S02]  /*7240*/  SYNCS.PHASECHK.TRANS64.TRYWAIT P0, [R9+URZ], R4 ;  /* 0x00000004090075a7 */ /* 0x001064000800017f */
[----:B-1----:R-:W-:Y:S05]  /*7250*/  @!P0 NANOSLEEP.SYNCS 0x989680 ;  /* 0x009896800000895d */ /* 0x002fea0003900000 */
[----:B------:R-:W1:Y:S02]  /*7260*/  @!P0 SYNCS.PHASECHK.TRANS64 P0, [R9+URZ], R4 ;  /* 0x00000004090085a7 */ /* 0x000e64000800007f */
[----:B-1----:R-:W-:Y:S05]  /*7270*/  @!P0 BRA `(.L_x_189) ;  /* 0xfffffffc00f08947 */ /* 0x002fea000383ffff */
[----:B------:R-:W-:Y:S05]  /*7280*/  BRA `(.L_x_201) ;  /* 0xfffffff800fc7947 */ /* 0x000fea000383ffff */
.L_x_190:
[----:B0-----:R0:W1:Y:S02]  /*7290*/  SYNCS.PHASECHK.TRANS64.TRYWAIT P0, [R6+URZ], R5 ;  /* 0x00000005060075a7 */ /* 0x001064000800017f */
[----:B-1----:R-:W-:Y:S05]  /*72a0*/  @!P0 NANOSLEEP.SYNCS 0x989680 ;  /* 0x009896800000895d */ /* 0x002fea0003900000 */
[----:B------:R-:W1:Y:S02]  /*72b0*/  @!P0 SYNCS.PHASECHK.TRANS64 P0, [R6+URZ], R5 ;  /* 0x00000005060085a7 */ /* 0x000e64000800007f */
[----:B-1----:R-:W-:Y:S05]  /*72c0*/  @!P0 BRA `(.L_x_190) ;  /* 0xfffffffc00f08947 */ /* 0x002fea000383ffff */
[----:B------:R-:W-:Y:S05]  /*72d0*/  BRA `(.L_x_202) ;  /* 0xfffffffc000c7947 */ /* 0x000fea000383ffff */
.L_x_191:
[----:B-1----:R1:W2:Y:S02]  /*72e0*/  SYNCS.PHASECHK.TRANS64.TRYWAIT P0, [R9+URZ], R4 ;  /* 0x00000004090075a7 */ /* 0x0022a4000800017f */
[----:B--2---:R-:W-:Y:S05]  /*72f0*/  @!P0 NANOSLEEP.SYNCS 0x989680 ;  /* 0x009896800000895d */ /* 0x004fea0003900000 */
[----:B------:R-:W2:Y:S02]  /*7300*/  @!P0 SYNCS.PHASECHK.TRANS64 P0, [R9+URZ], R4 ;  /* 0x00000004090085a7 */ /* 0x000ea4000800007f */
[----:B--2---:R-:W-:Y:S05]  /*7310*/  @!P0 BRA `(.L_x_191) ;  /* 0xfffffffc00f08947 */ /* 0x004fea000383ffff */
[----:B------:R-:W-:Y:S05]  /*7320*/  BRA `(.L_x_203) ;  /* 0xfffffffc00147947 */ /* 0x000fea000383ffff */
.L_x_204:
[----:B------:R-:W-:-:S00]  /*7330*/  BRA `(.L_x_204) ;  /* 0xfffffffc00fc7947 */ /* 0x000fc0000383ffff */
[----:B------:R-:W-:-:S00]  /*7340*/  NOP ;  /* 0x0000000000007918 */ /* 0x000fc00000000000 */
        /* <DEDUP_REMOVED lines=11> */
.L_x_205:


//--------------------- .nv.global.init           --------------------------
	.section	.nv.global.init,"aw",@progbits
.nv.global.init:
	.type		$str$22,@object
	.size		$str$22,($str$23 - $str$22)
$str$22:
        /*0000*/ 	.byte	0x6b, 0x5f, 0x74, 0x69, 0x6c, 0x65, 0x5f, 0x63, 0x6f, 0x75, 0x6e, 0x74, 0x20, 0x3e, 0x3d, 0x20
        /*0010*/ 	.byte	0x31, 0x00
	.type		$str$23,@object
	.size		$str$23,(__unnamed_1 - $str$23)
$str$23:
        /*0012*/ 	.byte	0x2f, 0x74, 0x6d, 0x70, 0x2f, 0x63, 0x75, 0x74, 0x6c, 0x61, 0x73, 0x73, 0x5f, 0x73, 0x77, 0x65
        /*0022*/ 	.byte	0x65, 0x70, 0x5f, 0x73, 0x72, 0x63, 0x2f, 0x69, 0x6e, 0x63, 0x6c, 0x75, 0x64, 0x65, 0x2f, 0x63
        /*0032*/ 	.byte	0x75, 0x74, 0x6c, 0x61, 0x73, 0x73, 0x2f, 0x67, 0x65, 0x6d, 0x6d, 0x2f, 0x63, 0x6f, 0x6c, 0x6c
        /*0042*/ 	.byte	0x65, 0x63, 0x74, 0x69, 0x76, 0x65, 0x2f, 0x73, 0x6d, 0x39, 0x30, 0x5f, 0x6d, 0x6d, 0x61, 0x5f
        /*0052*/ 	.byte	0x74, 0x6d, 0x61, 0x5f, 0x67, 0x6d, 0x6d, 0x61, 0x5f, 0x73, 0x73, 0x5f, 0x77, 0x61, 0x72, 0x70
        /*0062*/ 	.byte	0x73, 0x70, 0x65, 0x63, 0x69, 0x61, 0x6c, 0x69, 0x7a, 0x65, 0x64, 0x2e, 0x68, 0x70, 0x70, 0x00
	.type		__unnamed_1,@object
	.size		__unnamed_1,(.L_0 - __unnamed_1)
__unnamed_1:
        /*0072*/ 	.byte	0x76, 0x6f, 0x69, 0x64, 0x20, 0x63, 0x75, 0x74, 0x6c, 0x61, 0x73, 0x73, 0x3a, 0x3a, 0x67, 0x65
        /* <DEDUP_REMOVED lines=173> */
        /*0b52*/ 	.byte	0x00
.L_0:


//--------------------- .nv.shared._ZN7cutlass13device_kernelINS_4gemm6kernel13GemmUniversalIN4cute5tupleIJiiiiEEENS1_10collective13CollectiveMmaINS1_34MainloopSm90TmaGmmaWarpSpecializedILi5ENS5_IJNS4_1CILi2EEESB_NSA_ILi1EEEEEENS1_35KernelTmaWarpSpecializedCooperativeEEENS5_IJNSA_ILi256EEENSA_ILi64EEENSA_ILi32EEEEEEaNS5_IJlSC_lEEEaSK_NS4_8TiledMMAINS4_8MMA_AtomIJNS4_4SM904GMMA26MMA_64x64x32_S32S8S8_SS_TNEEEENS4_6LayoutINS5_IJSB_SC_SC_EEENS5_IJSC_NSA_ILi0EEEST_EEEEENS5_IJNS4_10UnderscoreESW_SW_EEEEENS4_23SM90_TMA_LOAD_MULTICASTENS4_14ComposedLayoutINS4_7SwizzleILi1ELi4ELi3EEENS4_18smem_ptr_flag_bitsILi8EEENSR_INS5_IJNSA_ILi8EEESI_EEENS5_IJSI_SC_EEEEEEEvNS4_8identityESZ_S19_vS1A_EENS_8epilogue10collective6detail29Sm90TmaWarpSpecializedAdapterINS1D_15DefaultEpilogueIaSK_SK_NS1C_6thread17LinearCombinationIaLi1EiiLNS1H_9ScaleType4KindE0ELNS_15FloatRoundStyleE2EaEENS1_15EpilogueDefaultEEEEEvvEEEEvNT_6ParamsE --------------------------
	.section	.nv.shared._ZN7cutlass13device_kernelINS_4gemm6kernel13GemmUniversalIN4cute5tupleIJiiiiEEENS1_10collective13CollectiveMmaINS1_34MainloopSm90TmaGmmaWarpSpecializedILi5ENS5_IJNS4_1CILi2EEESB_NSA_ILi1EEEEEENS1_35KernelTmaWarpSpecializedCooperativeEEENS5_IJNSA_ILi256EEENSA_ILi64EEENSA_ILi32EEEEEEaNS5_IJlSC_lEEEaSK_NS4_8TiledMMAINS4_8MMA_AtomIJNS4_4SM904GMMA26MMA_64x64x32_S32S8S8_SS_TNEEEENS4_6LayoutINS5_IJSB_SC_SC_EEENS5_IJSC_NSA_ILi0EEEST_EEEEENS5_IJNS4_10UnderscoreESW_SW_EEEEENS4_23SM90_TMA_LOAD_MULTICASTENS4_14ComposedLayoutINS4_7SwizzleILi1ELi4ELi3EEENS4_18smem_ptr_flag_bitsILi8EEENSR_INS5_IJNSA_ILi8EEESI_EEENS5_IJSI_SC_EEEEEEEvNS4_8identityESZ_S19_vS1A_EENS_8epilogue10collective6detail29Sm90TmaWarpSpecializedAdapterINS1D_15DefaultEpilogueIaSK_SK_NS1C_6thread17LinearCombinationIaLi1EiiLNS1H_9ScaleType4KindE0ELNS_15FloatRoundStyleE2EaEENS1_15EpilogueDefaultEEEEEvvEEEEvNT_6ParamsE,"aw",@nobits
	.sectionflags	@""
	.align	16
	.zero		1024


//--------------------- .nv.shared.reserved.0     --------------------------
	.section	.nv.shared.reserved.0,"aw",@nobits
	.weak		__nv_reservedSMEM_offset_0_alias
	.size		__nv_reservedSMEM_offset_0_alias, 0, 0
	.other		__nv_reservedSMEM_offset_0_alias,@"STO_CUDA_RESERVED_SHARED STV_DEFAULT"
__nv_reservedSMEM_offset_0_alias:
	.zero		0


//--------------------- .nv.global                --------------------------
	.section	.nv.global,"aw",@nobits
.nv.global:
	.type		_ZN39_INTERNAL_b8873c2f_4_k_cu_dfc6d0d2_56144cute1_E,@object
	.size		_ZN39_INTERNAL_b8873c2f_4_k_cu_dfc6d0d2_56144cute1_E,(_ZN39_INTERNAL_b8873c2f_4_k_cu_dfc6d0d2_56144cuda3std3__45__cpo6cbeginE - _ZN39_INTERNAL_b8873c2f_4_k_cu_dfc6d0d2_56144cute1_E)
_ZN39_INTERNAL_b8873c2f_4_k_cu_dfc6d0d2_56144cute1_E:
	.zero		1
	.type		_ZN39_INTERNAL_b8873c2f_4_k_cu_dfc6d0d2_56144cuda3std3__45__cpo6cbeginE,@object
	.size		_ZN39_INTERNAL_b8873c2f_4_k_cu_dfc6d0d2_56144cuda3std3__45__cpo6cbeginE,(_ZN39_INTERNAL_b8873c2f_4_k_cu_dfc6d0d2_56144cuda3std3__48in_placeE - _ZN39_INTERNAL_b8873c2f_4_k_cu_dfc6d0d2_56144cuda3std3__45__cpo6cbeginE)
_ZN39_INTERNAL_b8873c2f_4_k_cu_dfc6d0d2_56144cuda3std3__45__cpo6cbeginE:
	.zero		1
	.type		_ZN39_INTERNAL_b8873c2f_4_k_cu_dfc6d0d2_56144cuda3std3__48in_placeE,@object
	.size		_ZN39_INTERNAL_b8873c2f_4_k_cu_dfc6d0d2_56144cuda3std3__48in_placeE,(_ZN39_INTERNAL_b8873c2f_4_k_cu_dfc6d0d2_56144cuda3std6ranges3__45__cpo9iter_moveE - _ZN39_INTERNAL_b8873c2f_4_k_cu_dfc6d0d2_56144cuda3std3__48in_placeE)
_ZN39_INTERNAL_b8873c2f_4_k_cu_dfc6d0d2_56144cuda3std3__48in_placeE:
	.zero		1
	.type		_ZN39_INTERNAL_b8873c2f_4_k_cu_dfc6d0d2_56144cuda3std6ranges3__45__cpo9iter_moveE,@object
	.size		_ZN39_INTERNAL_b8873c2f_4_k_cu_dfc6d0d2_56144cuda3std6ranges3__45__cpo9iter_moveE,(_ZN39_INTERNAL_b8873c2f_4_k_cu_dfc6d0d2_56144cuda3std3__45__cpo5beginE - _ZN39_INTERNAL_b8873c2f_4_k_cu_dfc6d0d2_56144cuda3std6ranges3__45__cpo9iter_moveE)
_ZN39_INTERNAL_b8873c2f_4_k_cu_dfc6d0d2_56144cuda3std6ranges3__45__cpo9iter_moveE:
	.zero		1
	.type		_ZN39_INTERNAL_b8873c2f_4_k_cu_dfc6d0d2_56144cuda3std3__45__cpo5beginE,@object
	.size		_ZN39_INTERNAL_b8873c2f_4_k_cu_dfc6d0d2_56144cuda3std3__45__cpo5beginE,(_ZN39_INTERNAL_b8873c2f_4_k_cu_dfc6d0d2_56144cuda3std3__441_GLOBAL__N__b8873c2f_4_k_cu_dfc6d0d2_56146ignoreE - _ZN39_INTERNAL_b8873c2f_4_k_cu_dfc6d0d2_56144cuda3std3__45__cpo5beginE)
_ZN39_INTERNAL_b8873c2f_4_k_cu_dfc6d0d2_56144cuda3std3__45__cpo5beginE:
	.zero		1
	.type		_ZN39_INTERNAL_b8873c2f_4_k_cu_dfc6d0d2_56144cuda3std3__441_GLOBAL__N__b8873c2f_4_k_cu_dfc6d0d2_56146ignoreE,@object
	.size		_ZN39_INTERNAL_b8873c2f_4_k_cu_dfc6d0d2_56144cuda3std3__441_GLOBAL__N__b8873c2f_4_k_cu_dfc6d0d2_56146ignoreE,(_ZN39_INTERNAL_b8873c2f_4_k_cu_dfc6d0d2_56144cute7productE - _ZN39_INTERNAL_b8873c2f_4_k_cu_dfc6d0d2_56144cuda3std3__441_GLOBAL__N__b8873c2f_4_k_cu_dfc6d0d2_56146ignoreE)
_ZN39_INTERNAL_b8873c2f_4_k_cu_dfc6d0d2_56144cuda3std3__441_GLOBAL__N__b8873c2f_4_k_cu_dfc6d0d2_56146ignoreE:
	.zero		1
	.type		_ZN39_INTERNAL_b8873c2f_4_k_cu_dfc6d0d2_56144cute7productE,@object
	.size		_ZN39_INTERNAL_b8873c2f_4_k_cu_dfc6d0d2_56144cute7productE,(_ZN39_INTERNAL_b8873c2f_4_k_cu_dfc6d0d2_56144cuda3std3__45__cpo3endE - _ZN39_INTERNAL_b8873c2f_4_k_cu_dfc6d0d2_56144cute7productE)
_ZN39_INTERNAL_b8873c2f_4_k_cu_dfc6d0d2_56144cute7productE:
	.zero		1
	.type		_ZN39_INTERNAL_b8873c2f_4_k_cu_dfc6d0d2_56144cuda3std3__45__cpo3endE,@object
	.size		_ZN39_INTERNAL_b8873c2f_4_k_cu_dfc6d0d2_56144cuda3std3__45__cpo3endE,(_ZN39_INTERNAL_b8873c2f_4_k_cu_dfc6d0d2_56144cuda3std3__419piecewise_constructE - _ZN39_INTERNAL_b8873c2f_4_k_cu_dfc6d0d2_56144cuda3std3__45__cpo3endE)
_ZN39_INTERNAL_b8873c2f_4_k_cu_dfc6d0d2_56144cuda3std3__45__cpo3endE:
	.zero		1
	.type		_ZN39_INTERNAL_b8873c2f_4_k_cu_dfc6d0d2_56144cuda3std3__419piecewise_constructE,@object
	.size		_ZN39_INTERNAL_b8873c2f_4_k_cu_dfc6d0d2_56144cuda3std3__419piecewise_constructE,(_ZN39_INTERNAL_b8873c2f_4_k_cu_dfc6d0d2_56144cuda3std3__45__cpo4cendE - _ZN39_INTERNAL_b8873c2f_4_k_cu_dfc6d0d2_56144cuda3std3__419piecewise_constructE)
_ZN39_INTERNAL_b8873c2f_4_k_cu_dfc6d0d2_56144cuda3std3__419piecewise_constructE:
	.zero		1
	.type		_ZN39_INTERNAL_b8873c2f_4_k_cu_dfc6d0d2_56144cuda3std3__45__cpo4cendE,@object
	.size		_ZN39_INTERNAL_b8873c2f_4_k_cu_dfc6d0d2_56144cuda3std3__45__cpo4cendE,(_ZN39_INTERNAL_b8873c2f_4_k_cu_dfc6d0d2_56144cuda3std6ranges3__45__cpo4swapE - _ZN39_INTERNAL_b8873c2f_4_k_cu_dfc6d0d2_56144cuda3std3__45__cpo4cendE)
_ZN39_INTERNAL_b8873c2f_4_k_cu_dfc6d0d2_56144cuda3std3__45__cpo4cendE:
	.zero		1
	.type		_ZN39_INTERNAL_b8873c2f_4_k_cu_dfc6d0d2_56144cuda3std6ranges3__45__cpo4swapE,@object
	.size		_ZN39_INTERNAL_b8873c2f_4_k_cu_dfc6d0d2_56144cuda3std6ranges3__45__cpo4swapE,(.L_8 - _ZN39_INTERNAL_b8873c2f_4_k_cu_dfc6d0d2_56144cuda3std6ranges3__45__cpo4swapE)
_ZN39_INTERNAL_b8873c2f_4_k_cu_dfc6d0d2_56144cuda3std6ranges3__45__cpo4swapE:
	.zero		1
.L_8:


//--------------------- .nv.constant0._ZN7cutlass13device_kernelINS_4gemm6kernel13GemmUniversalIN4cute5tupleIJiiiiEEENS1_10collective13CollectiveMmaINS1_34MainloopSm90TmaGmmaWarpSpecializedILi5ENS5_IJNS4_1CILi2EEESB_NSA_ILi1EEEEEENS1_35KernelTmaWarpSpecializedCooperativeEEENS5_IJNSA_ILi256EEENSA_ILi64EEENSA_ILi32EEEEEEaNS5_IJlSC_lEEEaSK_NS4_8TiledMMAINS4_8MMA_AtomIJNS4_4SM904GMMA26MMA_64x64x32_S32S8S8_SS_TNEEEENS4_6LayoutINS5_IJSB_SC_SC_EEENS5_IJSC_NSA_ILi0EEEST_EEEEENS5_IJNS4_10UnderscoreESW_SW_EEEEENS4_23SM90_TMA_LOAD_MULTICASTENS4_14ComposedLayoutINS4_7SwizzleILi1ELi4ELi3EEENS4_18smem_ptr_flag_bitsILi8EEENSR_INS5_IJNSA_ILi8EEESI_EEENS5_IJSI_SC_EEEEEEEvNS4_8identityESZ_S19_vS1A_EENS_8epilogue10collective6detail29Sm90TmaWarpSpecializedAdapterINS1D_15DefaultEpilogueIaSK_SK_NS1C_6thread17LinearCombinationIaLi1EiiLNS1H_9ScaleType4KindE0ELNS_15FloatRoundStyleE2EaEENS1_15EpilogueDefaultEEEEEvvEEEEvNT_6ParamsE --------------------------
	.section	.nv.constant0._ZN7cutlass13device_kernelINS_4gemm6kernel13GemmUniversalIN4cute5tupleIJiiiiEEENS1_10collective13CollectiveMmaINS1_34MainloopSm90TmaGmmaWarpSpecializedILi5ENS5_IJNS4_1CILi2EEESB_NSA_ILi1EEEEEENS1_35KernelTmaWarpSpecializedCooperativeEEENS5_IJNSA_ILi256EEENSA_ILi64EEENSA_ILi32EEEEEEaNS5_IJlSC_lEEEaSK_NS4_8TiledMMAINS4_8MMA_AtomIJNS4_4SM904GMMA26MMA_64x64x32_S32S8S8_SS_TNEEEENS4_6LayoutINS5_IJSB_SC_SC_EEENS5_IJSC_NSA_ILi0EEEST_EEEEENS5_IJNS4_10UnderscoreESW_SW_EEEEENS4_23SM90_TMA_LOAD_MULTICASTENS4_14ComposedLayoutINS4_7SwizzleILi1ELi4ELi3EEENS4_18smem_ptr_flag_bitsILi8EEENSR_INS5_IJNSA_ILi8EEESI_EEENS5_IJSI_SC_EEEEEEEvNS4_8identityESZ_S19_vS1A_EENS_8epilogue10collective6detail29Sm90TmaWarpSpecializedAdapterINS1D_15DefaultEpilogueIaSK_SK_NS1C_6thread17LinearCombinationIaLi1EiiLNS1H_9ScaleType4KindE0ELNS_15FloatRoundStyleE2EaEENS1_15EpilogueDefaultEEEEEvvEEEEvNT_6ParamsE,"a",@progbits
	.sectionflags	@""
	.align	4
.nv.constant0._ZN7cutlass13device_kernelINS_4gemm6kernel13GemmUniversalIN4cute5tupleIJiiiiEEENS1_10collective13CollectiveMmaINS1_34MainloopSm90TmaGmmaWarpSpecializedILi5ENS5_IJNS4_1CILi2EEESB_NSA_ILi1EEEEEENS1_35KernelTmaWarpSpecializedCooperativeEEENS5_IJNSA_ILi256EEENSA_ILi64EEENSA_ILi32EEEEEEaNS5_IJlSC_lEEEaSK_NS4_8TiledMMAINS4_8MMA_AtomIJNS4_4SM904GMMA26MMA_64x64x32_S32S8S8_SS_TNEEEENS4_6LayoutINS5_IJSB_SC_SC_EEENS5_IJSC_NSA_ILi0EEEST_EEEEENS5_IJNS4_10UnderscoreESW_SW_EEEEENS4_23SM90_TMA_LOAD_MULTICASTENS4_14ComposedLayoutINS4_7SwizzleILi1ELi4ELi3EEENS4_18smem_ptr_flag_bitsILi8EEENSR_INS5_IJNSA_ILi8EEESI_EEENS5_IJSI_SC_EEEEEEEvNS4_8identityESZ_S19_vS1A_EENS_8epilogue10collective6detail29Sm90TmaWarpSpecializedAdapterINS1D_15DefaultEpilogueIaSK_SK_NS1C_6thread17LinearCombinationIaLi1EiiLNS1H_9ScaleType4KindE0ELNS_15FloatRoundStyleE2EaEENS1_15EpilogueDefaultEEEEEvvEEEEvNT_6ParamsE:
	.zero		1664


//--------------------- SYMBOLS --------------------------

	.type		.nv.reservedSmem.offset0,@object
	.size		.nv.reservedSmem.offset0,0x4
	.type		__assertfail,@function
